// auto-generated by cutlass_sweep.gemm — config: {"arch": "sm_100", "cluster_m": 2, "cluster_n": 1, "dtype": "bf16", "dtype_b": "bf16", "layout": "nt", "stages": 0, "tile_k": 256, "tile_m": 64, "tile_n": 48}
#include "cutlass/cutlass.h"
#include "cutlass/gemm/collective/collective_builder.hpp"
#include "cutlass/gemm/device/gemm_universal_adapter.h"
#include "cutlass/gemm/kernel/gemm_universal.hpp"
#include "cutlass/epilogue/collective/collective_builder.hpp"

using ElemA = cutlass::bfloat16_t;
using ElemB = cutlass::bfloat16_t;
using ElemCD = cutlass::bfloat16_t;
using Acc  = float;
using TileShape    = cute::Shape<cute::_64, cute::_48, cute::_256>;
using ClusterShape = cute::Shape<cute::_2, cute::_1, cute::_1>;

using CollectiveEpilogue = typename cutlass::epilogue::collective::CollectiveBuilder<
    cutlass::arch::Sm100, cutlass::arch::OpClassTensorOp,
    TileShape, ClusterShape,
    cutlass::epilogue::collective::EpilogueTileAuto,
    Acc, Acc,
    ElemCD, cutlass::layout::RowMajor, 128 / cutlass::sizeof_bits<ElemCD>::value,
    ElemCD, cutlass::layout::RowMajor, 128 / cutlass::sizeof_bits<ElemCD>::value,
    cutlass::epilogue::collective::EpilogueScheduleAuto
  >::CollectiveOp;

using CollectiveMainloop = typename cutlass::gemm::collective::CollectiveBuilder<
    cutlass::arch::Sm100, cutlass::arch::OpClassTensorOp,
    ElemA, cutlass::layout::RowMajor, 128 / cutlass::sizeof_bits<ElemA>::value,
    ElemB, cutlass::layout::ColumnMajor, 128 / cutlass::sizeof_bits<ElemB>::value,
    Acc,
    TileShape, ClusterShape,
    cutlass::gemm::collective::StageCountAutoCarveout<static_cast<int>(sizeof(typename CollectiveEpilogue::SharedStorage))>,
    cutlass::gemm::collective::KernelScheduleAuto
  >::CollectiveOp;

using GemmKernel = cutlass::gemm::kernel::GemmUniversal<
    cute::Shape<int,int,int,int>,
    CollectiveMainloop,
    CollectiveEpilogue
>;
using Gemm = cutlass::gemm::device::GemmUniversalAdapter<GemmKernel>;

// Force the device kernel symbol into the cubin without needing a host main.
auto* _anchor = &cutlass::device_kernel<GemmKernel>;


// ===== COMPILED SASS (sm_100a) =====

	.target	sm_100a

	.elftype	@"ET_EXEC"


//--------------------- .note.nv.tkinfo           --------------------------
	.section	.note.nv.tkinfo,"",@"SHT_NOTE"
	.sectionflags	@"SHF_NOTE_NV_TKINFO"
	.tkinfo
        /*0018*/ 	.word	0x00000002
        /*0030*/ 	.string	""
        /*0030*/ 	.string	"ptxas"
        /*0030*/ 	.string	"Cuda compilation tools, release 13.0, V13.0.88"
        /*0030*/ 	.string	"Build cuda_13.0.r13.0/compiler.36424714_0"
        /*0030*/ 	.string	"-arch sm_100a -m 64 "



//--------------------- .note.nv.cuinfo           --------------------------
	.section	.note.nv.cuinfo,"",@"SHT_NOTE"
	.sectionflags	@"SHF_NOTE_NV_CUINFO"
        /*0018*/ 	.short	0x0002
        /*001a*/ 	.short	0x0064
        /*001c*/ 	.short	0x0082
	.zero		2


//--------------------- .nv.info                  --------------------------
	.section	.nv.info,"",@"SHT_CUDA_INFO"
	.align	4


	//----- nvinfo : EIATTR_REGCOUNT
	.align		4
        /*0000*/ 	.byte	0x04, 0x2f
        /*0002*/ 	.short	(.L_19 - .L_18)
	.align		4
.L_18:
        /*0004*/ 	.word	index@(_ZN7cutlass13device_kernelINS_4gemm6kernel13GemmUniversalIN4cute5tupleIJiiiiEEENS1_10collective13CollectiveMmaINS1_35MainloopSm100TmaUmmaWarpSpecializedILi3ELi2ELi4ENS5_IJNS4_1CILi2EEENSA_ILi1EEESC_EEEEENS5_IJNSA_ILi64EEENSA_ILi48EEENSA_ILi256EEEEEENS_10bfloat16_tENS5_IJlSC_lEEESJ_SK_NS4_8TiledMMAINS4_8MMA_AtomIJNS4_20SM100_MMA_F16BF16_SSISJ_SJ_fLi64ELi48ELNS4_4UMMA5MajorE0ELSP_0ELNSO_7ScaleInE0ELSQ_0EEEEEENS4_6LayoutINS5_IJSC_SC_SC_EEENS5_IJNSA_ILi0EEESV_SV_EEEEENS5_IJNS4_10UnderscoreESY_SY_EEEEENS4_13SM90_TMA_LOADENS4_14ComposedLayoutINS4_7SwizzleILi3ELi4ELi3EEENS4_18smem_ptr_flag_bitsILi16EEENST_INS5_IJNSA_ILi8EEESF_EEENS5_IJSF_SC_EEEEEEEvNS4_8identityENS4_23SM90_TMA_LOAD_MULTICASTES1B_vS1C_EENS_8epilogue10collective18CollectiveEpilogueINS1F_23Sm100TmaWarpSpecializedILi2ELi1ELi24ELb1ELb0EEEJSI_NS5_IJNST_ISF_SC_EENST_ISG_SC_EEEEESJ_SK_SJ_SK_NS1F_6fusion15FusionCallbacksIS1J_NS1N_17LinearCombinationISJ_fSJ_fLNS_15FloatRoundStyleE2EEESI_S1M_JEEENS4_5SM1004TMEM4LOAD26SM100_TMEM_LOAD_16dp256b2xES11_NS12_INS13_ILi1ELi4ELi3EEES16_NST_INS5_IJS17_NSA_ILi16EEEEEENS5_IJS1Y_SC_EEEEEEENS4_17SM75_U32x4_LDSM_NENS4_14SM90_TMA_STOREES22_NS4_17SM90_U32x4_STSM_NENS4_39AutoVectorizingCopyWithAssumedAlignmentILi128EEEEEEvvEEEEvNT_6ParamsE)
        /*0008*/ 	.word	0x0000004e


	//----- nvinfo : EIATTR_FRAME_SIZE
	.align		4
.L_19:
        /*000c*/ 	.byte	0x04, 0x11
        /*000e*/ 	.short	(.L_21 - .L_20)
	.align		4
.L_20:
        /*0010*/ 	.word	index@($__internal_2_$__cuda_sm10x_tcgen05_guardrail_trap_unallocated_columns_being_dealloced)
        /*0014*/ 	.word	0x00000000


	//----- nvinfo : EIATTR_FRAME_SIZE
	.align		4
.L_21:
        /*0018*/ 	.byte	0x04, 0x11
        /*001a*/ 	.short	(.L_23 - .L_22)
	.align		4
.L_22:
        /*001c*/ 	.word	index@($__internal_1_$__cuda_sm10x_tcgen05_guardrail_trap_phase_invalid_during_alloc)
        /*0020*/ 	.word	0x00000000


	//----- nvinfo : EIATTR_FRAME_SIZE
	.align		4
.L_23:
        /*0024*/ 	.byte	0x04, 0x11
        /*0026*/ 	.short	(.L_25 - .L_24)
	.align		4
.L_24:
        /*0028*/ 	.word	index@($__internal_0_$__cuda_sm10x_tcgen05_guardrail_trap_col_being_dealloced_not_returned_by_alloc)
        /*002c*/ 	.word	0x00000000


	//----- nvinfo : EIATTR_FRAME_SIZE
	.align		4
.L_25:
        /*0030*/ 	.byte	0x04, 0x11
        /*0032*/ 	.short	(.L_27 - .L_26)
	.align		4
.L_26:
        /*0034*/ 	.word	index@(_ZN7cutlass13device_kernelINS_4gemm6kernel13GemmUniversalIN4cute5tupleIJiiiiEEENS1_10collective13CollectiveMmaINS1_35MainloopSm100TmaUmmaWarpSpecializedILi3ELi2ELi4ENS5_IJNS4_1CILi2EEENSA_ILi1EEESC_EEEEENS5_IJNSA_ILi64EEENSA_ILi48EEENSA_ILi256EEEEEENS_10bfloat16_tENS5_IJlSC_lEEESJ_SK_NS4_8TiledMMAINS4_8MMA_AtomIJNS4_20SM100_MMA_F16BF16_SSISJ_SJ_fLi64ELi48ELNS4_4UMMA5MajorE0ELSP_0ELNSO_7ScaleInE0ELSQ_0EEEEEENS4_6LayoutINS5_IJSC_SC_SC_EEENS5_IJNSA_ILi0EEESV_SV_EEEEENS5_IJNS4_10UnderscoreESY_SY_EEEEENS4_13SM90_TMA_LOADENS4_14ComposedLayoutINS4_7SwizzleILi3ELi4ELi3EEENS4_18smem_ptr_flag_bitsILi16EEENST_INS5_IJNSA_ILi8EEESF_EEENS5_IJSF_SC_EEEEEEEvNS4_8identityENS4_23SM90_TMA_LOAD_MULTICASTES1B_vS1C_EENS_8epilogue10collective18CollectiveEpilogueINS1F_23Sm100TmaWarpSpecializedILi2ELi1ELi24ELb1ELb0EEEJSI_NS5_IJNST_ISF_SC_EENST_ISG_SC_EEEEESJ_SK_SJ_SK_NS1F_6fusion15FusionCallbacksIS1J_NS1N_17LinearCombinationISJ_fSJ_fLNS_15FloatRoundStyleE2EEESI_S1M_JEEENS4_5SM1004TMEM4LOAD26SM100_TMEM_LOAD_16dp256b2xES11_NS12_INS13_ILi1ELi4ELi3EEES16_NST_INS5_IJS17_NSA_ILi16EEEEEENS5_IJS1Y_SC_EEEEEEENS4_17SM75_U32x4_LDSM_NENS4_14SM90_TMA_STOREES22_NS4_17SM90_U32x4_STSM_NENS4_39AutoVectorizingCopyWithAssumedAlignmentILi128EEEEEEvvEEEEvNT_6ParamsE)
        /*0038*/ 	.word	0x00000000


	//----- nvinfo : EIATTR_MIN_STACK_SIZE
	.align		4
.L_27:
        /*003c*/ 	.byte	0x04, 0x12
        /*003e*/ 	.short	(.L_29 - .L_28)
	.align		4
.L_28:
        /*0040*/ 	.word	index@(_ZN7cutlass13device_kernelINS_4gemm6kernel13GemmUniversalIN4cute5tupleIJiiiiEEENS1_10collective13CollectiveMmaINS1_35MainloopSm100TmaUmmaWarpSpecializedILi3ELi2ELi4ENS5_IJNS4_1CILi2EEENSA_ILi1EEESC_EEEEENS5_IJNSA_ILi64EEENSA_ILi48EEENSA_ILi256EEEEEENS_10bfloat16_tENS5_IJlSC_lEEESJ_SK_NS4_8TiledMMAINS4_8MMA_AtomIJNS4_20SM100_MMA_F16BF16_SSISJ_SJ_fLi64ELi48ELNS4_4UMMA5MajorE0ELSP_0ELNSO_7ScaleInE0ELSQ_0EEEEEENS4_6LayoutINS5_IJSC_SC_SC_EEENS5_IJNSA_ILi0EEESV_SV_EEEEENS5_IJNS4_10UnderscoreESY_SY_EEEEENS4_13SM90_TMA_LOADENS4_14ComposedLayoutINS4_7SwizzleILi3ELi4ELi3EEENS4_18smem_ptr_flag_bitsILi16EEENST_INS5_IJNSA_ILi8EEESF_EEENS5_IJSF_SC_EEEEEEEvNS4_8identityENS4_23SM90_TMA_LOAD_MULTICASTES1B_vS1C_EENS_8epilogue10collective18CollectiveEpilogueINS1F_23Sm100TmaWarpSpecializedILi2ELi1ELi24ELb1ELb0EEEJSI_NS5_IJNST_ISF_SC_EENST_ISG_SC_EEEEESJ_SK_SJ_SK_NS1F_6fusion15FusionCallbacksIS1J_NS1N_17LinearCombinationISJ_fSJ_fLNS_15FloatRoundStyleE2EEESI_S1M_JEEENS4_5SM1004TMEM4LOAD26SM100_TMEM_LOAD_16dp256b2xES11_NS12_INS13_ILi1ELi4ELi3EEES16_NST_INS5_IJS17_NSA_ILi16EEEEEENS5_IJS1Y_SC_EEEEEEENS4_17SM75_U32x4_LDSM_NENS4_14SM90_TMA_STOREES22_NS4_17SM90_U32x4_STSM_NENS4_39AutoVectorizingCopyWithAssumedAlignmentILi128EEEEEEvvEEEEvNT_6ParamsE)
        /*0044*/ 	.word	0x00000000
.L_29:


//--------------------- .nv.compat                --------------------------
	.section	.nv.compat,"",@"SHT_CUDA_COMPAT_INFO"
	.align	4
        /*0000*/ 	.byte	0x02, 0x09, 0x01, 0x00, 0x02, 0x02, 0x02, 0x00, 0x02, 0x05, 0x05, 0x00, 0x03, 0x07, 0x01, 0x01
        /*0010*/ 	.byte	0x02, 0x03, 0x01, 0x00, 0x02, 0x06, 0x01, 0x00, 0x04, 0x0b, 0x08, 0x00, 0x09, 0x00, 0x00, 0x00
        /*0020*/ 	.byte	0x00, 0x00, 0x00, 0x00


//--------------------- .nv.info._ZN7cutlass13device_kernelINS_4gemm6kernel13GemmUniversalIN4cute5tupleIJiiiiEEENS1_10collective13CollectiveMmaINS1_35MainloopSm100TmaUmmaWarpSpecializedILi3ELi2ELi4ENS5_IJNS4_1CILi2EEENSA_ILi1EEESC_EEEEENS5_IJNSA_ILi64EEENSA_ILi48EEENSA_ILi256EEEEEENS_10bfloat16_tENS5_IJlSC_lEEESJ_SK_NS4_8TiledMMAINS4_8MMA_AtomIJNS4_20SM100_MMA_F16BF16_SSISJ_SJ_fLi64ELi48ELNS4_4UMMA5MajorE0ELSP_0ELNSO_7ScaleInE0ELSQ_0EEEEEENS4_6LayoutINS5_IJSC_SC_SC_EEENS5_IJNSA_ILi0EEESV_SV_EEEEENS5_IJNS4_10UnderscoreESY_SY_EEEEENS4_13SM90_TMA_LOADENS4_14ComposedLayoutINS4_7SwizzleILi3ELi4ELi3EEENS4_18smem_ptr_flag_bitsILi16EEENST_INS5_IJNSA_ILi8EEESF_EEENS5_IJSF_SC_EEEEEEEvNS4_8identityENS4_23SM90_TMA_LOAD_MULTICASTES1B_vS1C_EENS_8epilogue10collective18CollectiveEpilogueINS1F_23Sm100TmaWarpSpecializedILi2ELi1ELi24ELb1ELb0EEEJSI_NS5_IJNST_ISF_SC_EENST_ISG_SC_EEEEESJ_SK_SJ_SK_NS1F_6fusion15FusionCallbacksIS1J_NS1N_17LinearCombinationISJ_fSJ_fLNS_15FloatRoundStyleE2EEESI_S1M_JEEENS4_5SM1004TMEM4LOAD26SM100_TMEM_LOAD_16dp256b2xES11_NS12_INS13_ILi1ELi4ELi3EEES16_NST_INS5_IJS17_NSA_ILi16EEEEEENS5_IJS1Y_SC_EEEEEEENS4_17SM75_U32x4_LDSM_NENS4_14SM90_TMA_STOREES22_NS4_17SM90_U32x4_STSM_NENS4_39AutoVectorizingCopyWithAssumedAlignmentILi128EEEEEEvvEEEEvNT_6ParamsE --------------------------
	.section	.nv.info._ZN7cutlass13device_kernelINS_4gemm6kernel13GemmUniversalIN4cute5tupleIJiiiiEEENS1_10collective13CollectiveMmaINS1_35MainloopSm100TmaUmmaWarpSpecializedILi3ELi2ELi4ENS5_IJNS4_1CILi2EEENSA_ILi1EEESC_EEEEENS5_IJNSA_ILi64EEENSA_ILi48EEENSA_ILi256EEEEEENS_10bfloat16_tENS5_IJlSC_lEEESJ_SK_NS4_8TiledMMAINS4_8MMA_AtomIJNS4_20SM100_MMA_F16BF16_SSISJ_SJ_fLi64ELi48ELNS4_4UMMA5MajorE0ELSP_0ELNSO_7ScaleInE0ELSQ_0EEEEEENS4_6LayoutINS5_IJSC_SC_SC_EEENS5_IJNSA_ILi0EEESV_SV_EEEEENS5_IJNS4_10UnderscoreESY_SY_EEEEENS4_13SM90_TMA_LOADENS4_14ComposedLayoutINS4_7SwizzleILi3ELi4ELi3EEENS4_18smem_ptr_flag_bitsILi16EEENST_INS5_IJNSA_ILi8EEESF_EEENS5_IJSF_SC_EEEEEEEvNS4_8identityENS4_23SM90_TMA_LOAD_MULTICASTES1B_vS1C_EENS_8epilogue10collective18CollectiveEpilogueINS1F_23Sm100TmaWarpSpecializedILi2ELi1ELi24ELb1ELb0EEEJSI_NS5_IJNST_ISF_SC_EENST_ISG_SC_EEEEESJ_SK_SJ_SK_NS1F_6fusion15FusionCallbacksIS1J_NS1N_17LinearCombinationISJ_fSJ_fLNS_15FloatRoundStyleE2EEESI_S1M_JEEENS4_5SM1004TMEM4LOAD26SM100_TMEM_LOAD_16dp256b2xES11_NS12_INS13_ILi1ELi4ELi3EEES16_NST_INS5_IJS17_NSA_ILi16EEEEEENS5_IJS1Y_SC_EEEEEEENS4_17SM75_U32x4_LDSM_NENS4_14SM90_TMA_STOREES22_NS4_17SM90_U32x4_STSM_NENS4_39AutoVectorizingCopyWithAssumedAlignmentILi128EEEEEEvvEEEEvNT_6ParamsE,"",@"SHT_CUDA_INFO"
	.sectionflags	@""
	.align	4


	//----- nvinfo : EIATTR_CUDA_API_VERSION
	.align		4
        /*0000*/ 	.byte	0x04, 0x37
        /*0002*/ 	.short	(.L_31 - .L_30)
.L_30:
        /*0004*/ 	.word	0x00000082


	//----- nvinfo : EIATTR_KPARAM_INFO
	.align		4
.L_31:
        /*0008*/ 	.byte	0x04, 0x17
        /*000a*/ 	.short	(.L_33 - .L_32)
.L_32:
        /*000c*/ 	.word	0x00000000
        /*0010*/ 	.short	0x0000
        /*0012*/ 	.short	0x0000
        /*0014*/ 	.byte	0x00, 0xf0, 0x01, 0x20


	//----- nvinfo : EIATTR_AT_ENTRY_FRAGMENTS
	.align		4
.L_33:
        /*0018*/ 	.byte	0x04, 0x4f
        /*001a*/ 	.short	(.L_35 - .L_34)


	//   ....[0]....
.L_34:
        /*001c*/ 	.word	0x00000006


	//----- nvinfo : EIATTR_RESERVED_SMEM_USED
	.align		4
.L_35:
        /*0020*/ 	.byte	0x01, 0x41
	.zero		2


	//----- nvinfo : EIATTR_SPARSE_MMA_MASK
	.align		4
        /*0024*/ 	.byte	0x03, 0x50
        /*0026*/ 	.short	0x0000


	//----- nvinfo : EIATTR_TCGEN05_1CTA_USED
	.align		4
        /*0028*/ 	.byte	0x01, 0x51
	.zero		2


	//----- nvinfo : EIATTR_MAXREG_COUNT
	.align		4
        /*002c*/ 	.byte	0x03, 0x1b
        /*002e*/ 	.short	0x00ff


	//----- nvinfo : EIATTR_NUM_BARRIERS
	.align		4
        /*0030*/ 	.byte	0x02, 0x4c
        /*0032*/ 	.byte	0x07
	.zero		1


	//----- nvinfo : EIATTR_EXTERNS
	.align		4
        /*0034*/ 	.byte	0x04, 0x0f
        /*0036*/ 	.short	(.L_37 - .L_36)


	//   ....[0]....
	.align		4
.L_36:
        /*0038*/ 	.word	index@(__assertfail)


	//----- nvinfo : EIATTR_MERCURY_ISA_VERSION
	.align		4
.L_37:
        /*003c*/ 	.byte	0x03, 0x5f
        /*003e*/ 	.short	0x0101


	//----- nvinfo : EIATTR_INT_WARP_WIDE_INSTR_OFFSETS
	.align		4
        /*0040*/ 	.byte	0x04, 0x31
        /*0042*/ 	.short	(.L_39 - .L_38)


	//   ....[0]....
.L_38:
        /*0044*/ 	.word	0x00004510


	//   ....[1]....
        /*0048*/ 	.word	0x00004540


	//   ....[2]....
        /*004c*/ 	.word	0x00004560


	//   ....[3]....
        /*0050*/ 	.word	0x00005190


	//   ....[4]....
        /*0054*/ 	.word	0x000052b0


	//   ....[5]....
        /*0058*/ 	.word	0x00005360


	//   ....[6]....
        /*005c*/ 	.word	0x000053b0


	//----- nvinfo : EIATTR_COOP_GROUP_MASK_REGIDS
	.align		4
.L_39:
        /*0060*/ 	.byte	0x04, 0x29
        /*0062*/ 	.short	(.L_41 - .L_40)


	//   ....[0]....
.L_40:
        /*0064*/ 	.word	0xffffffff


	//   ....[1]....
        /*0068*/ 	.word	0xffffffff


	//   ....[2]....
        /*006c*/ 	.word	0xffffffff


	//   ....[3]....
        /*0070*/ 	.word	0xffffffff


	//   ....[4]....
        /*0074*/ 	.word	0xffffffff


	//   ....[5]....
        /*0078*/ 	.word	0xffffffff


	//   ....[6]....
        /*007c*/ 	.word	0xffffffff


	//   ....[7]....
        /*0080*/ 	.word	0xffffffff


	//   ....[8]....
        /*0084*/ 	.word	0xffffffff


	//   ....[9]....
        /*0088*/ 	.word	0xffffffff


	//   ....[10]....
        /*008c*/ 	.word	0xffffffff


	//   ....[11]....
        /*0090*/ 	.word	0xffffffff


	//   ....[12]....
        /*0094*/ 	.word	0xffffffff


	//   ....[13]....
        /*0098*/ 	.word	0xffffffff


	//----- nvinfo : EIATTR_COOP_GROUP_INSTR_OFFSETS
	.align		4
.L_41:
        /*009c*/ 	.byte	0x04, 0x28
        /*009e*/ 	.short	(.L_43 - .L_42)


	//   ....[0]....
.L_42:
        /*00a0*/ 	.word	0x00000080


	//   ....[1]....
        /*00a4*/ 	.word	0x000004e0


	//   ....[2]....
        /*00a8*/ 	.word	0x00000660


	//   ....[3]....
        /*00ac*/ 	.word	0x000007c0


	//   ....[4]....
        /*00b0*/ 	.word	0x000008c0


	//   ....[5]....
        /*00b4*/ 	.word	0x00000a30


	//   ....[6]....
        /*00b8*/ 	.word	0x00000bd0


	//   ....[7]....
        /*00bc*/ 	.word	0x00000d80


	//   ....[8]....
        /*00c0*/ 	.word	0x00002450


	//   ....[9]....
        /*00c4*/ 	.word	0x00003280


	//   ....[10]....
        /*00c8*/ 	.word	0x00003490


	//   ....[11]....
        /*00cc*/ 	.word	0x000034c0


	//   ....[12]....
        /*00d0*/ 	.word	0x000043e0


	//   ....[13]....
        /*00d4*/ 	.word	0x00004620


	//----- nvinfo : EIATTR_VRC_CTA_INIT_COUNT
	.align		4
.L_43:
        /*00d8*/ 	.byte	0x02, 0x4a
        /*00da*/ 	.byte	0x80
	.zero		1


	//----- nvinfo : EIATTR_SYSCALL_OFFSETS
	.align		4
        /*00dc*/ 	.byte	0x04, 0x46
        /*00de*/ 	.short	(.L_45 - .L_44)


	//   ....[0]....
.L_44:
        /*00e0*/ 	.word	0x00005f50


	//   ....[1]....
        /*00e4*/ 	.word	0x00006040


	//   ....[2]....
        /*00e8*/ 	.word	0x000067c0


	//   ....[3]....
        /*00ec*/ 	.word	0x00006930


	//   ....[4]....
        /*00f0*/ 	.word	0x00006aa0


	//----- nvinfo : EIATTR_MBARRIER_INSTR_OFFSETS
	.align		4
.L_45:
        /*00f4*/ 	.byte	0x04, 0x39
        /*00f6*/ 	.short	(.L_47 - .L_46)


	//   ....[0]....
.L_46:
        /*00f8*/ 	.word	0x000005f0
        /*00fc*/ 	.word	0x000000ff
        /*0100*/ 	.word	0x00000000
        /*0104*/ 	.short	0x0100
        /*0106*/ 	.byte	0x04
	.zero		1


	//   ....[1]....
        /*0108*/ 	.word	0x00000600
        /*010c*/ 	.word	0x000000ff
        /*0110*/ 	.word	0x00000018
        /*0114*/ 	.short	0x0100
        /*0116*/ 	.byte	0x04
	.zero		1


	//   ....[2]....
        /*0118*/ 	.word	0x00000610
        /*011c*/ 	.word	0x000000ff
        /*0120*/ 	.word	0x00000008
        /*0124*/ 	.short	0x0100
        /*0126*/ 	.byte	0x04
	.zero		1


	//   ....[3]....
        /*0128*/ 	.word	0x00000620
        /*012c*/ 	.word	0x000000ff
        /*0130*/ 	.word	0x00000020
        /*0134*/ 	.short	0x0100
        /*0136*/ 	.byte	0x04
	.zero		1


	//   ....[4]....
        /*0138*/ 	.word	0x00000630
        /*013c*/ 	.word	0x000000ff
        /*0140*/ 	.word	0x00000010
        /*0144*/ 	.short	0x0100
        /*0146*/ 	.byte	0x04
	.zero		1


	//   ....[5]....
        /*0148*/ 	.word	0x00000640
        /*014c*/ 	.word	0x000000ff
        /*0150*/ 	.word	0x00000028
        /*0154*/ 	.short	0x0100
        /*0156*/ 	.byte	0x04
	.zero		1


	//   ....[6]....
        /*0158*/ 	.word	0x00000770
        /*015c*/ 	.word	0x000000ff
        /*0160*/ 	.word	0x00000030
        /*0164*/ 	.short	0x0100
        /*0166*/ 	.byte	0x04
	.zero		1


	//   ....[7]....
        /*0168*/ 	.word	0x00000780
        /*016c*/ 	.word	0x000000ff
        /*0170*/ 	.word	0x00000040
        /*0174*/ 	.short	0x0100
        /*0176*/ 	.byte	0x04
	.zero		1


	//   ....[8]....
        /*0178*/ 	.word	0x00000790
        /*017c*/ 	.word	0x000000ff
        /*0180*/ 	.word	0x00000038
        /*0184*/ 	.short	0x0100
        /*0186*/ 	.byte	0x04
	.zero		1


	//   ....[9]....
        /*0188*/ 	.word	0x000007a0
        /*018c*/ 	.word	0x000000ff
        /*0190*/ 	.word	0x00000048
        /*0194*/ 	.short	0x0100
        /*0196*/ 	.byte	0x04
	.zero		1


	//   ....[10]....
        /*0198*/ 	.word	0x00000890
        /*019c*/ 	.word	0x000000ff
        /*01a0*/ 	.word	0x00000050
        /*01a4*/ 	.short	0x0100
        /*01a6*/ 	.byte	0x06
	.zero		1


	//   ....[11]....
        /*01a8*/ 	.word	0x000008a0
        /*01ac*/ 	.word	0x000000ff
        /*01b0*/ 	.word	0x00000058
        /*01b4*/ 	.short	0x0100
        /*01b6*/ 	.byte	0x06
	.zero		1


	//   ....[12]....
        /*01b8*/ 	.word	0x000009e0
        /*01bc*/ 	.word	0x000000ff
        /*01c0*/ 	.word	0x00000060
        /*01c4*/ 	.short	0x0100
        /*01c6*/ 	.byte	0x06
	.zero		1


	//   ....[13]....
        /*01c8*/ 	.word	0x000009f0
        /*01cc*/ 	.word	0x000000ff
        /*01d0*/ 	.word	0x00000070
        /*01d4*/ 	.short	0x0100
        /*01d6*/ 	.byte	0x06
	.zero		1


	//   ....[14]....
        /*01d8*/ 	.word	0x00000a00
        /*01dc*/ 	.word	0x000000ff
        /*01e0*/ 	.word	0x00000068
        /*01e4*/ 	.short	0x0100
        /*01e6*/ 	.byte	0x06
	.zero		1


	//   ....[15]....
        /*01e8*/ 	.word	0x00000a10
        /*01ec*/ 	.word	0x000000ff
        /*01f0*/ 	.word	0x00000078
        /*01f4*/ 	.short	0x0100
        /*01f6*/ 	.byte	0x06
	.zero		1


	//   ....[16]....
        /*01f8*/ 	.word	0x00000b40
        /*01fc*/ 	.word	0x000000ff
        /*0200*/ 	.word	0x00000080
        /*0204*/ 	.short	0x0100
        /*0206*/ 	.byte	0x04
	.zero		1


	//   ....[17]....
        /*0208*/ 	.word	0x00000b50
        /*020c*/ 	.word	0x000000ff
        /*0210*/ 	.word	0x000000a0
        /*0214*/ 	.short	0x0100
        /*0216*/ 	.byte	0x04
	.zero		1


	//   ....[18]....
        /*0218*/ 	.word	0x00000b60
        /*021c*/ 	.word	0x000000ff
        /*0220*/ 	.word	0x00000088
        /*0224*/ 	.short	0x0100
        /*0226*/ 	.byte	0x04
	.zero		1


	//   ....[19]....
        /*0228*/ 	.word	0x00000b70
        /*022c*/ 	.word	0x000000ff
        /*0230*/ 	.word	0x000000a8
        /*0234*/ 	.short	0x0100
        /*0236*/ 	.byte	0x04
	.zero		1


	//   ....[20]....
        /*0238*/ 	.word	0x00000b80
        /*023c*/ 	.word	0x000000ff
        /*0240*/ 	.word	0x00000090
        /*0244*/ 	.short	0x0100
        /*0246*/ 	.byte	0x04
	.zero		1


	//   ....[21]....
        /*0248*/ 	.word	0x00000b90
        /*024c*/ 	.word	0x000000ff
        /*0250*/ 	.word	0x000000b0
        /*0254*/ 	.short	0x0100
        /*0256*/ 	.byte	0x04
	.zero		1


	//   ....[22]....
        /*0258*/ 	.word	0x00000ba0
        /*025c*/ 	.word	0x000000ff
        /*0260*/ 	.word	0x00000098
        /*0264*/ 	.short	0x0100
        /*0266*/ 	.byte	0x04
	.zero		1


	//   ....[23]....
        /*0268*/ 	.word	0x00000bb0
        /*026c*/ 	.word	0x000000ff
        /*0270*/ 	.word	0x000000b8
        /*0274*/ 	.short	0x0100
        /*0276*/ 	.byte	0x04
	.zero		1


	//   ....[24]....
        /*0278*/ 	.word	0x00000ca0
        /*027c*/ 	.word	0x000000ff
        /*0280*/ 	.word	0x000000c0
        /*0284*/ 	.short	0x0100
        /*0286*/ 	.byte	0x04
	.zero		1


	//   ....[25]....
        /*0288*/ 	.word	0x00000cb0
        /*028c*/ 	.word	0x000000ff
        /*0290*/ 	.word	0x000000d0
        /*0294*/ 	.short	0x0100
        /*0296*/ 	.byte	0x04
	.zero		1


	//   ....[26]....
        /*0298*/ 	.word	0x00000cc0
        /*029c*/ 	.word	0x000000ff
        /*02a0*/ 	.word	0x000000c8
        /*02a4*/ 	.short	0x0100
        /*02a6*/ 	.byte	0x04
	.zero		1


	//   ....[27]....
        /*02a8*/ 	.word	0x00000cd0
        /*02ac*/ 	.word	0x000000ff
        /*02b0*/ 	.word	0x000000d8
        /*02b4*/ 	.short	0x0100
        /*02b6*/ 	.byte	0x04
	.zero		1


	//   ....[28]....
        /*02b8*/ 	.word	0x00001810
        /*02bc*/ 	.word	0x00000000
        /*02c0*/ 	.word	0x000000d0
        /*02c4*/ 	.short	0x010a
        /*02c6*/ 	.byte	0xff
	.zero		1


	//   ....[29]....
        /*02c8*/ 	.word	0x00001840
        /*02cc*/ 	.word	0x00000000
        /*02d0*/ 	.word	0x000000c0
        /*02d4*/ 	.short	0x0101
        /*02d6*/ 	.byte	0xff
	.zero		1


	//   ....[30]....
        /*02d8*/ 	.word	0x00001910
        /*02dc*/ 	.word	0x000000ff
        /*02e0*/ 	.word	0x00000018
        /*02e4*/ 	.short	0x010a
        /*02e6*/ 	.byte	0x04
	.zero		1


	//   ....[31]....
        /*02e8*/ 	.word	0x00001990
        /*02ec*/ 	.word	0x000000ff
        /*02f0*/ 	.word	0x00000018
        /*02f4*/ 	.short	0x010a
        /*02f6*/ 	.byte	0x39
	.zero		1


	//   ....[32]....
        /*02f8*/ 	.word	0x00001ad0
        /*02fc*/ 	.word	0x000000ff
        /*0300*/ 	.word	0x00000018
        /*0304*/ 	.short	0x010a
        /*0306*/ 	.byte	0x04
	.zero		1


	//   ....[33]....
        /*0308*/ 	.word	0x00001eb0
        /*030c*/ 	.word	0x000000ff
        /*0310*/ 	.word	0x00000058
        /*0314*/ 	.short	0x0101
        /*0316*/ 	.byte	0x15
	.zero		1


	//   ....[34]....
        /*0318*/ 	.word	0x00001ed0
        /*031c*/ 	.word	0x000000ff
        /*0320*/ 	.word	0x00000018
        /*0324*/ 	.short	0x010a
        /*0326*/ 	.byte	0x04
	.zero		1


	//   ....[35]....
        /*0328*/ 	.word	0x00001f50
        /*032c*/ 	.word	0x000000ff
        /*0330*/ 	.word	0x00000018
        /*0334*/ 	.short	0x010a
        /*0336*/ 	.byte	0x39
	.zero		1


	//   ....[36]....
        /*0338*/ 	.word	0x00002090
        /*033c*/ 	.word	0x000000ff
        /*0340*/ 	.word	0x00000018
        /*0344*/ 	.short	0x010a
        /*0346*/ 	.byte	0x04
	.zero		1


	//   ....[37]....
        /*0348*/ 	.word	0x00002480
        /*034c*/ 	.word	0x00000003
        /*0350*/ 	.word	0x00000060
        /*0354*/ 	.short	0x010a
        /*0356*/ 	.byte	0xff
	.zero		1


	//   ....[38]....
        /*0358*/ 	.word	0x000025d0
        /*035c*/ 	.word	0x00000000
        /*0360*/ 	.word	0x00000000
        /*0364*/ 	.short	0x0101
        /*0366*/ 	.byte	0xff
	.zero		1


	//   ....[39]....
        /*0368*/ 	.word	0x00002b90
        /*036c*/ 	.word	0x000000ff
        /*0370*/ 	.word	0x00000000
        /*0374*/ 	.short	0x010a
        /*0376*/ 	.byte	0x04
	.zero		1


	//   ....[40]....
        /*0378*/ 	.word	0x00002c20
        /*037c*/ 	.word	0x000000ff
        /*0380*/ 	.word	0x00000000
        /*0384*/ 	.short	0x010a
        /*0386*/ 	.byte	0x05
	.zero		1


	//   ....[41]....
        /*0388*/ 	.word	0x00002cc0
        /*038c*/ 	.word	0x00000000
        /*0390*/ 	.word	0x00000000
        /*0394*/ 	.short	0x010a
        /*0396*/ 	.byte	0xff
	.zero		1


	//   ....[42]....
        /*0398*/ 	.word	0x00002de0
        /*039c*/ 	.word	0x00000002
        /*03a0*/ 	.word	0x000000c0
        /*03a4*/ 	.short	0x010a
        /*03a6*/ 	.byte	0xff
	.zero		1


	//   ....[43]....
        /*03a8*/ 	.word	0x00002e50
        /*03ac*/ 	.word	0x00000002
        /*03b0*/ 	.word	0x00000000
        /*03b4*/ 	.short	0x0101
        /*03b6*/ 	.byte	0xff
	.zero		1


	//   ....[44]....
        /*03b8*/ 	.word	0x00002e70
        /*03bc*/ 	.word	0x000000ff
        /*03c0*/ 	.word	0x00000070
        /*03c4*/ 	.short	0x010a
        /*03c6*/ 	.byte	0x04
	.zero		1


	//   ....[45]....
        /*03c8*/ 	.word	0x00002f90
        /*03cc*/ 	.word	0x00000002
        /*03d0*/ 	.word	0x00000060
        /*03d4*/ 	.short	0x010a
        /*03d6*/ 	.byte	0xff
	.zero		1


	//   ....[46]....
        /*03d8*/ 	.word	0x00003090
        /*03dc*/ 	.word	0x00000002
        /*03e0*/ 	.word	0x00000000
        /*03e4*/ 	.short	0x0101
        /*03e6*/ 	.byte	0xff
	.zero		1


	//   ....[47]....
        /*03e8*/ 	.word	0x00003120
        /*03ec*/ 	.word	0x000000ff
        /*03f0*/ 	.word	0x00000070
        /*03f4*/ 	.short	0x0106
        /*03f6*/ 	.byte	0x04
	.zero		1


	//   ....[48]....
        /*03f8*/ 	.word	0x00003140
        /*03fc*/ 	.word	0x000000ff
        /*0400*/ 	.word	0x00000070
        /*0404*/ 	.short	0x010a
        /*0406*/ 	.byte	0x04
	.zero		1


	//   ....[49]....
        /*0408*/ 	.word	0x000031d0
        /*040c*/ 	.word	0x000000ff
        /*0410*/ 	.word	0x00000070
        /*0414*/ 	.short	0x0106
        /*0416*/ 	.byte	0x06
	.zero		1


	//   ....[50]....
        /*0418*/ 	.word	0x00003210
        /*041c*/ 	.word	0x00000000
        /*0420*/ 	.word	0x00000070
        /*0424*/ 	.short	0x010a
        /*0426*/ 	.byte	0xff
	.zero		1


	//   ....[51]....
        /*0428*/ 	.word	0x00003750
        /*042c*/ 	.word	0x00000000
        /*0430*/ 	.word	0x00000060
        /*0434*/ 	.short	0x010a
        /*0436*/ 	.byte	0xff
	.zero		1


	//   ....[52]....
        /*0438*/ 	.word	0x00003870
        /*043c*/ 	.word	0x00000003
        /*0440*/ 	.word	0x00000000
        /*0444*/ 	.short	0x0101
        /*0446*/ 	.byte	0xff
	.zero		1


	//   ....[53]....
        /*0448*/ 	.word	0x00003880
        /*044c*/ 	.word	0x000000ff
        /*0450*/ 	.word	0x00000000
        /*0454*/ 	.short	0x010a
        /*0456*/ 	.byte	0x06
	.zero		1


	//   ....[54]....
        /*0458*/ 	.word	0x000038d0
        /*045c*/ 	.word	0x000000ff
        /*0460*/ 	.word	0x000000a0
        /*0464*/ 	.short	0x010a
        /*0466*/ 	.byte	0x07
	.zero		1


	//   ....[55]....
        /*0468*/ 	.word	0x000039c0
        /*046c*/ 	.word	0x000000ff
        /*0470*/ 	.word	0x00000000
        /*0474*/ 	.short	0x010a
        /*0476*/ 	.byte	0x07
	.zero		1


	//   ....[56]....
        /*0478*/ 	.word	0x00003b20
        /*047c*/ 	.word	0x000000ff
        /*0480*/ 	.word	0x00000000
        /*0484*/ 	.short	0x010a
        /*0486*/ 	.byte	0x09
	.zero		1


	//   ....[57]....
        /*0488*/ 	.word	0x00004210
        /*048c*/ 	.word	0x000000ff
        /*0490*/ 	.word	0x00000000
        /*0494*/ 	.short	0x010a
        /*0496*/ 	.byte	0x04
	.zero		1


	//   ....[58]....
        /*0498*/ 	.word	0x000042a0
        /*049c*/ 	.word	0x000000ff
        /*04a0*/ 	.word	0x00000000
        /*04a4*/ 	.short	0x010a
        /*04a6*/ 	.byte	0x05
	.zero		1


	//   ....[59]....
        /*04a8*/ 	.word	0x00004330
        /*04ac*/ 	.word	0x000000ff
        /*04b0*/ 	.word	0x00000000
        /*04b4*/ 	.short	0x010a
        /*04b6*/ 	.byte	0x05
	.zero		1


	//   ....[60]....
        /*04b8*/ 	.word	0x000043c0
        /*04bc*/ 	.word	0x000000ff
        /*04c0*/ 	.word	0x00000000
        /*04c4*/ 	.short	0x010a
        /*04c6*/ 	.byte	0x04
	.zero		1


	//   ....[61]....
        /*04c8*/ 	.word	0x000048b0
        /*04cc*/ 	.word	0x00000003
        /*04d0*/ 	.word	0x00000060
        /*04d4*/ 	.short	0x010a
        /*04d6*/ 	.byte	0xff
	.zero		1


	//   ....[62]....
        /*04d8*/ 	.word	0x00004a20
        /*04dc*/ 	.word	0x00000000
        /*04e0*/ 	.word	0x00000000
        /*04e4*/ 	.short	0x0101
        /*04e6*/ 	.byte	0xff
	.zero		1


	//   ....[63]....
        /*04e8*/ 	.word	0x00004ed0
        /*04ec*/ 	.word	0x000000ff
        /*04f0*/ 	.word	0x00000058
        /*04f4*/ 	.short	0x010a
        /*04f6*/ 	.byte	0x06
	.zero		1


	//   ....[64]....
        /*04f8*/ 	.word	0x000050a0
        /*04fc*/ 	.word	0x000000ff
        /*0500*/ 	.word	0x00000040
        /*0504*/ 	.short	0x010a
        /*0506*/ 	.byte	0x05
	.zero		1


	//   ....[65]....
        /*0508*/ 	.word	0x000053f0
        /*050c*/ 	.word	0x000000ff
        /*0510*/ 	.word	0x00000030
        /*0514*/ 	.short	0x010b
        /*0516*/ 	.byte	0x05
	.zero		1


	//   ....[66]....
        /*0518*/ 	.word	0x00005400
        /*051c*/ 	.word	0x000000ff
        /*0520*/ 	.word	0x00000000
        /*0524*/ 	.short	0x0101
        /*0526*/ 	.byte	0x04
	.zero		1


	//   ....[67]....
        /*0528*/ 	.word	0x00005450
        /*052c*/ 	.word	0x000000ff
        /*0530*/ 	.word	0x00000000
        /*0534*/ 	.short	0x010a
        /*0536*/ 	.byte	0x04
	.zero		1


	//   ....[68]....
        /*0538*/ 	.word	0x000054f0
        /*053c*/ 	.word	0x00000000
        /*0540*/ 	.word	0x00000000
        /*0544*/ 	.short	0x010a
        /*0546*/ 	.byte	0xff
	.zero		1


	//   ....[69]....
        /*0548*/ 	.word	0x00005810
        /*054c*/ 	.word	0x00000008
        /*0550*/ 	.word	0x00000060
        /*0554*/ 	.short	0x010a
        /*0556*/ 	.byte	0xff
	.zero		1


	//   ....[70]....
        /*0558*/ 	.word	0x00005990
        /*055c*/ 	.word	0x00000000
        /*0560*/ 	.word	0x00000000
        /*0564*/ 	.short	0x0101
        /*0566*/ 	.byte	0xff
	.zero		1


	//   ....[71]....
        /*0568*/ 	.word	0x000063d0
        /*056c*/ 	.word	0x00000000
        /*0570*/ 	.word	0x00000030
        /*0574*/ 	.short	0x010a
        /*0576*/ 	.byte	0xff
	.zero		1


	//   ....[72]....
        /*0578*/ 	.word	0x000063f0
        /*057c*/ 	.word	0x00000011
        /*0580*/ 	.word	0x00000080
        /*0584*/ 	.short	0x010a
        /*0586*/ 	.byte	0xff
	.zero		1


	//   ....[73]....
        /*0588*/ 	.word	0x00006500
        /*058c*/ 	.word	0x00000000
        /*0590*/ 	.word	0x00000030
        /*0594*/ 	.short	0x010a
        /*0596*/ 	.byte	0xff
	.zero		1


	//   ....[74]....
        /*0598*/ 	.word	0x000066a0
        /*059c*/ 	.word	0x00000011
        /*05a0*/ 	.word	0x00000080
        /*05a4*/ 	.short	0x010a
        /*05a6*/ 	.byte	0xff
	.zero		1


	//   ....[75]....
        /*05a8*/ 	.word	0x00007040
        /*05ac*/ 	.word	0x000000ff
        /*05b0*/ 	.word	0x00000000
        /*05b4*/ 	.short	0x0101
        /*05b6*/ 	.byte	0x04
	.zero		1


	//   ....[76]....
        /*05b8*/ 	.word	0x000073c0
        /*05bc*/ 	.word	0x00000000
        /*05c0*/ 	.word	0x00000000
        /*05c4*/ 	.short	0x0101
        /*05c6*/ 	.byte	0xff
	.zero		1


	//   ....[77]....
        /*05c8*/ 	.word	0x00007680
        /*05cc*/ 	.word	0x00000000
        /*05d0*/ 	.word	0x000000d0
        /*05d4*/ 	.short	0x010a
        /*05d6*/ 	.byte	0xff
	.zero		1


	//   ....[78]....
        /*05d8*/ 	.word	0x000076e0
        /*05dc*/ 	.word	0x00000000
        /*05e0*/ 	.word	0x00000018
        /*05e4*/ 	.short	0x010a
        /*05e6*/ 	.byte	0xff
	.zero		1


	//   ....[79]....
        /*05e8*/ 	.word	0x00007740
        /*05ec*/ 	.word	0x00000000
        /*05f0*/ 	.word	0x00000018
        /*05f4*/ 	.short	0x010a
        /*05f6*/ 	.byte	0xff
	.zero		1


	//   ....[80]....
        /*05f8*/ 	.word	0x00007790
        /*05fc*/ 	.word	0x00000003
        /*0600*/ 	.word	0x00000060
        /*0604*/ 	.short	0x010a
        /*0606*/ 	.byte	0xff
	.zero		1


	//   ....[81]....
        /*0608*/ 	.word	0x000077f0
        /*060c*/ 	.word	0x00000000
        /*0610*/ 	.word	0x00000000
        /*0614*/ 	.short	0x010a
        /*0616*/ 	.byte	0xff
	.zero		1


	//   ....[82]....
        /*0618*/ 	.word	0x00007850
        /*061c*/ 	.word	0x00000000
        /*0620*/ 	.word	0x00000000
        /*0624*/ 	.short	0x010a
        /*0626*/ 	.byte	0xff
	.zero		1


	//   ....[83]....
        /*0628*/ 	.word	0x000078a0
        /*062c*/ 	.word	0x00000002
        /*0630*/ 	.word	0x000000c0
        /*0634*/ 	.short	0x010a
        /*0636*/ 	.byte	0xff
	.zero		1


	//   ....[84]....
        /*0638*/ 	.word	0x00007900
        /*063c*/ 	.word	0x00000002
        /*0640*/ 	.word	0x00000070
        /*0644*/ 	.short	0x010a
        /*0646*/ 	.byte	0xff
	.zero		1


	//   ....[85]....
        /*0648*/ 	.word	0x00007950
        /*064c*/ 	.word	0x00000002
        /*0650*/ 	.word	0x00000060
        /*0654*/ 	.short	0x010a
        /*0656*/ 	.byte	0xff
	.zero		1


	//   ....[86]....
        /*0658*/ 	.word	0x000079b0
        /*065c*/ 	.word	0x00000000
        /*0660*/ 	.word	0x00000070
        /*0664*/ 	.short	0x010a
        /*0666*/ 	.byte	0xff
	.zero		1


	//   ....[87]....
        /*0668*/ 	.word	0x00007a00
        /*066c*/ 	.word	0x00000000
        /*0670*/ 	.word	0x00000060
        /*0674*/ 	.short	0x010a
        /*0676*/ 	.byte	0xff
	.zero		1


	//   ....[88]....
        /*0678*/ 	.word	0x00007a70
        /*067c*/ 	.word	0x00000002
        /*0680*/ 	.word	0x000000a0
        /*0684*/ 	.short	0x010a
        /*0686*/ 	.byte	0xff
	.zero		1


	//   ....[89]....
        /*0688*/ 	.word	0x00007ad0
        /*068c*/ 	.word	0x00000000
        /*0690*/ 	.word	0x00000000
        /*0694*/ 	.short	0x010a
        /*0696*/ 	.byte	0xff
	.zero		1


	//   ....[90]....
        /*0698*/ 	.word	0x00007b30
        /*069c*/ 	.word	0x00000000
        /*06a0*/ 	.word	0x00000000
        /*06a4*/ 	.short	0x010a
        /*06a6*/ 	.byte	0xff
	.zero		1


	//   ....[91]....
        /*06a8*/ 	.word	0x00007b90
        /*06ac*/ 	.word	0x00000000
        /*06b0*/ 	.word	0x00000000
        /*06b4*/ 	.short	0x010a
        /*06b6*/ 	.byte	0xff
	.zero		1


	//   ....[92]....
        /*06b8*/ 	.word	0x00007bf0
        /*06bc*/ 	.word	0x00000000
        /*06c0*/ 	.word	0x00000000
        /*06c4*/ 	.short	0x010a
        /*06c6*/ 	.byte	0xff
	.zero		1


	//   ....[93]....
        /*06c8*/ 	.word	0x00007c50
        /*06cc*/ 	.word	0x00000000
        /*06d0*/ 	.word	0x00000000
        /*06d4*/ 	.short	0x010a
        /*06d6*/ 	.byte	0xff
	.zero		1


	//   ....[94]....
        /*06d8*/ 	.word	0x00007ca0
        /*06dc*/ 	.word	0x00000003
        /*06e0*/ 	.word	0x00000060
        /*06e4*/ 	.short	0x010a
        /*06e6*/ 	.byte	0xff
	.zero		1


	//   ....[95]....
        /*06e8*/ 	.word	0x00007d00
        /*06ec*/ 	.word	0x00000000
        /*06f0*/ 	.word	0x00000058
        /*06f4*/ 	.short	0x010a
        /*06f6*/ 	.byte	0xff
	.zero		1


	//   ....[96]....
        /*06f8*/ 	.word	0x00007d60
        /*06fc*/ 	.word	0x00000002
        /*0700*/ 	.word	0x00000040
        /*0704*/ 	.short	0x010a
        /*0706*/ 	.byte	0xff
	.zero		1


	//   ....[97]....
        /*0708*/ 	.word	0x00007dc0
        /*070c*/ 	.word	0x00000000
        /*0710*/ 	.word	0x00000000
        /*0714*/ 	.short	0x010a
        /*0716*/ 	.byte	0xff
	.zero		1


	//   ....[98]....
        /*0718*/ 	.word	0x00007e10
        /*071c*/ 	.word	0x00000008
        /*0720*/ 	.word	0x00000060
        /*0724*/ 	.short	0x010a
        /*0726*/ 	.byte	0xff
	.zero		1


	//   ....[99]....
        /*0728*/ 	.word	0x00007e60
        /*072c*/ 	.word	0x00000000
        /*0730*/ 	.word	0x00000030
        /*0734*/ 	.short	0x010a
        /*0736*/ 	.byte	0xff
	.zero		1


	//   ....[100]....
        /*0738*/ 	.word	0x00007eb0
        /*073c*/ 	.word	0x00000011
        /*0740*/ 	.word	0x00000080
        /*0744*/ 	.short	0x010a
        /*0746*/ 	.byte	0xff
	.zero		1


	//----- nvinfo : EIATTR_NUM_MBARRIERS
	.align		4
.L_47:
        /*0748*/ 	.byte	0x03, 0x38
        /*074a*/ 	.short	0x001c


	//----- nvinfo : EIATTR_EXIT_INSTR_OFFSETS
	.align		4
        /*074c*/ 	.byte	0x04, 0x1c
        /*074e*/ 	.short	(.L_49 - .L_48)


	//   ....[0]....
.L_48:
        /*0750*/ 	.word	0x00002cf0


	//   ....[1]....
        /*0754*/ 	.word	0x000031e0


	//   ....[2]....
        /*0758*/ 	.word	0x00003240


	//   ....[3]....
        /*075c*/ 	.word	0x00004630


	//   ....[4]....
        /*0760*/ 	.word	0x00005520


	//   ....[5]....
        /*0764*/ 	.word	0x00005560


	//   ....[6]....
        /*0768*/ 	.word	0x00007590


	//   ....[7]....
        /*076c*/ 	.word	0x00007610


	//   ....[8]....
        /*0770*/ 	.word	0x00007640


	//   ....[9]....
        /*0774*/ 	.word	0x00007670


	//----- nvinfo : EIATTR_MAX_THREADS
	.align		4
.L_49:
        /*0778*/ 	.byte	0x04, 0x05
        /*077a*/ 	.short	(.L_51 - .L_50)
.L_50:
        /*077c*/ 	.word	0x00000100
        /*0780*/ 	.word	0x00000001
        /*0784*/ 	.word	0x00000001


	//----- nvinfo : EIATTR_CRS_STACK_SIZE
	.align		4
.L_51:
        /*0788*/ 	.byte	0x04, 0x1e
        /*078a*/ 	.short	(.L_53 - .L_52)
.L_52:
        /*078c*/ 	.word	0x00000000


	//----- nvinfo : EIATTR_CBANK_PARAM_SIZE
	.align		4
.L_53:
        /*0790*/ 	.byte	0x03, 0x19
        /*0792*/ 	.short	0x0800


	//----- nvinfo : EIATTR_PARAM_CBANK
	.align		4
        /*0794*/ 	.byte	0x04, 0x0a
        /*0796*/ 	.short	(.L_55 - .L_54)
	.align		4
.L_54:
        /*0798*/ 	.word	index@(.nv.constant0._ZN7cutlass13device_kernelINS_4gemm6kernel13GemmUniversalIN4cute5tupleIJiiiiEEENS1_10collective13CollectiveMmaINS1_35MainloopSm100TmaUmmaWarpSpecializedILi3ELi2ELi4ENS5_IJNS4_1CILi2EEENSA_ILi1EEESC_EEEEENS5_IJNSA_ILi64EEENSA_ILi48EEENSA_ILi256EEEEEENS_10bfloat16_tENS5_IJlSC_lEEESJ_SK_NS4_8TiledMMAINS4_8MMA_AtomIJNS4_20SM100_MMA_F16BF16_SSISJ_SJ_fLi64ELi48ELNS4_4UMMA5MajorE0ELSP_0ELNSO_7ScaleInE0ELSQ_0EEEEEENS4_6LayoutINS5_IJSC_SC_SC_EEENS5_IJNSA_ILi0EEESV_SV_EEEEENS5_IJNS4_10UnderscoreESY_SY_EEEEENS4_13SM90_TMA_LOADENS4_14ComposedLayoutINS4_7SwizzleILi3ELi4ELi3EEENS4_18smem_ptr_flag_bitsILi16EEENST_INS5_IJNSA_ILi8EEESF_EEENS5_IJSF_SC_EEEEEEEvNS4_8identityENS4_23SM90_TMA_LOAD_MULTICASTES1B_vS1C_EENS_8epilogue10collective18CollectiveEpilogueINS1F_23Sm100TmaWarpSpecializedILi2ELi1ELi24ELb1ELb0EEEJSI_NS5_IJNST_ISF_SC_EENST_ISG_SC_EEEEESJ_SK_SJ_SK_NS1F_6fusion15FusionCallbacksIS1J_NS1N_17LinearCombinationISJ_fSJ_fLNS_15FloatRoundStyleE2EEESI_S1M_JEEENS4_5SM1004TMEM4LOAD26SM100_TMEM_LOAD_16dp256b2xES11_NS12_INS13_ILi1ELi4ELi3EEES16_NST_INS5_IJS17_NSA_ILi16EEEEEENS5_IJS1Y_SC_EEEEEEENS4_17SM75_U32x4_LDSM_NENS4_14SM90_TMA_STOREES22_NS4_17SM90_U32x4_STSM_NENS4_39AutoVectorizingCopyWithAssumedAlignmentILi128EEEEEEvvEEEEvNT_6ParamsE)
        /*079c*/ 	.short	0x0380
        /*079e*/ 	.short	0x0800


	//----- nvinfo : EIATTR_SW_WAR
	.align		4
.L_55:
        /*07a0*/ 	.byte	0x04, 0x36
        /*07a2*/ 	.short	(.L_57 - .L_56)
.L_56:
        /*07a4*/ 	.word	0x00000008
.L_57:


//--------------------- .nv.callgraph             --------------------------
	.section	.nv.callgraph,"",@"SHT_CUDA_CALLGRAPH"
	.align	4
	.sectionentsize	8
	.align		4
        /*0000*/ 	.word	0x00000000
	.align		4
        /*0004*/ 	.word	0xffffffff
	.align		4
        /*0008*/ 	.word	index@(_ZN7cutlass13device_kernelINS_4gemm6kernel13GemmUniversalIN4cute5tupleIJiiiiEEENS1_10collective13CollectiveMmaINS1_35MainloopSm100TmaUmmaWarpSpecializedILi3ELi2ELi4ENS5_IJNS4_1CILi2EEENSA_ILi1EEESC_EEEEENS5_IJNSA_ILi64EEENSA_ILi48EEENSA_ILi256EEEEEENS_10bfloat16_tENS5_IJlSC_lEEESJ_SK_NS4_8TiledMMAINS4_8MMA_AtomIJNS4_20SM100_MMA_F16BF16_SSISJ_SJ_fLi64ELi48ELNS4_4UMMA5MajorE0ELSP_0ELNSO_7ScaleInE0ELSQ_0EEEEEENS4_6LayoutINS5_IJSC_SC_SC_EEENS5_IJNSA_ILi0EEESV_SV_EEEEENS5_IJNS4_10UnderscoreESY_SY_EEEEENS4_13SM90_TMA_LOADENS4_14ComposedLayoutINS4_7SwizzleILi3ELi4ELi3EEENS4_18smem_ptr_flag_bitsILi16EEENST_INS5_IJNSA_ILi8EEESF_EEENS5_IJSF_SC_EEEEEEEvNS4_8identityENS4_23SM90_TMA_LOAD_MULTICASTES1B_vS1C_EENS_8epilogue10collective18CollectiveEpilogueINS1F_23Sm100TmaWarpSpecializedILi2ELi1ELi24ELb1ELb0EEEJSI_NS5_IJNST_ISF_SC_EENST_ISG_SC_EEEEESJ_SK_SJ_SK_NS1F_6fusion15FusionCallbacksIS1J_NS1N_17LinearCombinationISJ_fSJ_fLNS_15FloatRoundStyleE2EEESI_S1M_JEEENS4_5SM1004TMEM4LOAD26SM100_TMEM_LOAD_16dp256b2xES11_NS12_INS13_ILi1ELi4ELi3EEES16_NST_INS5_IJS17_NSA_ILi16EEEEEENS5_IJS1Y_SC_EEEEEEENS4_17SM75_U32x4_LDSM_NENS4_14SM90_TMA_STOREES22_NS4_17SM90_U32x4_STSM_NENS4_39AutoVectorizingCopyWithAssumedAlignmentILi128EEEEEEvvEEEEvNT_6ParamsE)
	.align		4
        /*000c*/ 	.word	index@(__assertfail)
	.align		4
        /*0010*/ 	.word	0x00000000
	.align		4
        /*0014*/ 	.word	0xfffffffe
	.align		4
        /*0018*/ 	.word	0x00000000
	.align		4
        /*001c*/ 	.word	0xfffffffd
	.align		4
        /*0020*/ 	.word	0x00000000
	.align		4
        /*0024*/ 	.word	0xfffffffc


//--------------------- .nv.constant4             --------------------------
	.section	.nv.constant4,"a",@progbits
	.align	8
	.align		8
.nv.constant4:
        /*0000*/ 	.dword	__assertfail
	.align		8
        /*0008*/ 	.dword	__unnamed_1
	.align		8
        /*0010*/ 	.dword	__unnamed_2
	.align		8
        /*0018*/ 	.dword	_ZN39_INTERNAL_fc8b67cf_4_k_cu_6281d4fa_97344cuda3std3__45__cpo5beginE
	.align		8
        /*0020*/ 	.dword	_ZN39_INTERNAL_fc8b67cf_4_k_cu_6281d4fa_97344cuda3std3__45__cpo3endE
	.align		8
        /*0028*/ 	.dword	_ZN39_INTERNAL_fc8b67cf_4_k_cu_6281d4fa_97344cuda3std3__45__cpo6cbeginE
	.align		8
        /*0030*/ 	.dword	_ZN39_INTERNAL_fc8b67cf_4_k_cu_6281d4fa_97344cuda3std3__45__cpo4cendE
	.align		8
        /*0038*/ 	.dword	_ZN39_INTERNAL_fc8b67cf_4_k_cu_6281d4fa_97344cuda3std3__441_GLOBAL__N__fc8b67cf_4_k_cu_6281d4fa_97346ignoreE
	.align		8
        /*0040*/ 	.dword	_ZN39_INTERNAL_fc8b67cf_4_k_cu_6281d4fa_97344cuda3std3__419piecewise_constructE
	.align		8
        /*0048*/ 	.dword	_ZN39_INTERNAL_fc8b67cf_4_k_cu_6281d4fa_97344cuda3std3__48in_placeE
	.align		8
        /*0050*/ 	.dword	_ZN39_INTERNAL_fc8b67cf_4_k_cu_6281d4fa_97344cuda3std6ranges3__45__cpo4swapE
	.align		8
        /*0058*/ 	.dword	_ZN39_INTERNAL_fc8b67cf_4_k_cu_6281d4fa_97344cuda3std6ranges3__45__cpo9iter_moveE
	.align		8
        /*0060*/ 	.dword	_ZN39_INTERNAL_fc8b67cf_4_k_cu_6281d4fa_97344cute7productE
	.align		8
        /*0068*/ 	.dword	_ZN39_INTERNAL_fc8b67cf_4_k_cu_6281d4fa_97344cute1_E
	.align		8
        /*0070*/ 	.dword	$str$25
	.align		8
        /*0078*/ 	.dword	$str$26
	.align		8
        /*0080*/ 	.dword	$str$27
	.align		8
        /*0088*/ 	.dword	$str$28


//--------------------- .text._ZN7cutlass13device_kernelINS_4gemm6kernel13GemmUniversalIN4cute5tupleIJiiiiEEENS1_10collective13CollectiveMmaINS1_35MainloopSm100TmaUmmaWarpSpecializedILi3ELi2ELi4ENS5_IJNS4_1CILi2EEENSA_ILi1EEESC_EEEEENS5_IJNSA_ILi64EEENSA_ILi48EEENSA_ILi256EEEEEENS_10bfloat16_tENS5_IJlSC_lEEESJ_SK_NS4_8TiledMMAINS4_8MMA_AtomIJNS4_20SM100_MMA_F16BF16_SSISJ_SJ_fLi64ELi48ELNS4_4UMMA5MajorE0ELSP_0ELNSO_7ScaleInE0ELSQ_0EEEEEENS4_6LayoutINS5_IJSC_SC_SC_EEENS5_IJNSA_ILi0EEESV_SV_EEEEENS5_IJNS4_10UnderscoreESY_SY_EEEEENS4_13SM90_TMA_LOADENS4_14ComposedLayoutINS4_7SwizzleILi3ELi4ELi3EEENS4_18smem_ptr_flag_bitsILi16EEENST_INS5_IJNSA_ILi8EEESF_EEENS5_IJSF_SC_EEEEEEEvNS4_8identityENS4_23SM90_TMA_LOAD_MULTICASTES1B_vS1C_EENS_8epilogue10collective18CollectiveEpilogueINS1F_23Sm100TmaWarpSpecializedILi2ELi1ELi24ELb1ELb0EEEJSI_NS5_IJNST_ISF_SC_EENST_ISG_SC_EEEEESJ_SK_SJ_SK_NS1F_6fusion15FusionCallbacksIS1J_NS1N_17LinearCombinationISJ_fSJ_fLNS_15FloatRoundStyleE2EEESI_S1M_JEEENS4_5SM1004TMEM4LOAD26SM100_TMEM_LOAD_16dp256b2xES11_NS12_INS13_ILi1ELi4ELi3EEES16_NST_INS5_IJS17_NSA_ILi16EEEEEENS5_IJS1Y_SC_EEEEEEENS4_17SM75_U32x4_LDSM_NENS4_14SM90_TMA_STOREES22_NS4_17SM90_U32x4_STSM_NENS4_39AutoVectorizingCopyWithAssumedAlignmentILi128EEEEEEvvEEEEvNT_6ParamsE --------------------------
	.section	.text._ZN7cutlass13device_kernelINS_4gemm6kernel13GemmUniversalIN4cute5tupleIJiiiiEEENS1_10collective13CollectiveMmaINS1_35MainloopSm100TmaUmmaWarpSpecializedILi3ELi2ELi4ENS5_IJNS4_1CILi2EEENSA_ILi1EEESC_EEEEENS5_IJNSA_ILi64EEENSA_ILi48EEENSA_ILi256EEEEEENS_10bfloat16_tENS5_IJlSC_lEEESJ_SK_NS4_8TiledMMAINS4_8MMA_AtomIJNS4_20SM100_MMA_F16BF16_SSISJ_SJ_fLi64ELi48ELNS4_4UMMA5MajorE0ELSP_0ELNSO_7ScaleInE0ELSQ_0EEEEEENS4_6LayoutINS5_IJSC_SC_SC_EEENS5_IJNSA_ILi0EEESV_SV_EEEEENS5_IJNS4_10UnderscoreESY_SY_EEEEENS4_13SM90_TMA_LOADENS4_14ComposedLayoutINS4_7SwizzleILi3ELi4ELi3EEENS4_18smem_ptr_flag_bitsILi16EEENST_INS5_IJNSA_ILi8EEESF_EEENS5_IJSF_SC_EEEEEEEvNS4_8identityENS4_23SM90_TMA_LOAD_MULTICASTES1B_vS1C_EENS_8epilogue10collective18CollectiveEpilogueINS1F_23Sm100TmaWarpSpecializedILi2ELi1ELi24ELb1ELb0EEEJSI_NS5_IJNST_ISF_SC_EENST_ISG_SC_EEEEESJ_SK_SJ_SK_NS1F_6fusion15FusionCallbacksIS1J_NS1N_17LinearCombinationISJ_fSJ_fLNS_15FloatRoundStyleE2EEESI_S1M_JEEENS4_5SM1004TMEM4LOAD26SM100_TMEM_LOAD_16dp256b2xES11_NS12_INS13_ILi1ELi4ELi3EEES16_NST_INS5_IJS17_NSA_ILi16EEEEEENS5_IJS1Y_SC_EEEEEEENS4_17SM75_U32x4_LDSM_NENS4_14SM90_TMA_STOREES22_NS4_17SM90_U32x4_STSM_NENS4_39AutoVectorizingCopyWithAssumedAlignmentILi128EEEEEEvvEEEEvNT_6ParamsE,"ax",@progbits
	.align	128
.text._ZN7cutlass13device_kernelINS_4gemm6kernel13GemmUniversalIN4cute5tupleIJiiiiEEENS1_10collective13CollectiveMmaINS1_35MainloopSm100TmaUmmaWarpSpecializedILi3ELi2ELi4ENS5_IJNS4_1CILi2EEENSA_ILi1EEESC_EEEEENS5_IJNSA_ILi64EEENSA_ILi48EEENSA_ILi256EEEEEENS_10bfloat16_tENS5_IJlSC_lEEESJ_SK_NS4_8TiledMMAINS4_8MMA_AtomIJNS4_20SM100_MMA_F16BF16_SSISJ_SJ_fLi64ELi48ELNS4_4UMMA5MajorE0ELSP_0ELNSO_7ScaleInE0ELSQ_0EEEEEENS4_6LayoutINS5_IJSC_SC_SC_EEENS5_IJNSA_ILi0EEESV_SV_EEEEENS5_IJNS4_10UnderscoreESY_SY_EEEEENS4_13SM90_TMA_LOADENS4_14ComposedLayoutINS4_7SwizzleILi3ELi4ELi3EEENS4_18smem_ptr_flag_bitsILi16EEENST_INS5_IJNSA_ILi8EEESF_EEENS5_IJSF_SC_EEEEEEEvNS4_8identityENS4_23SM90_TMA_LOAD_MULTICASTES1B_vS1C_EENS_8epilogue10collective18CollectiveEpilogueINS1F_23Sm100TmaWarpSpecializedILi2ELi1ELi24ELb1ELb0EEEJSI_NS5_IJNST_ISF_SC_EENST_ISG_SC_EEEEESJ_SK_SJ_SK_NS1F_6fusion15FusionCallbacksIS1J_NS1N_17LinearCombinationISJ_fSJ_fLNS_15FloatRoundStyleE2EEESI_S1M_JEEENS4_5SM1004TMEM4LOAD26SM100_TMEM_LOAD_16dp256b2xES11_NS12_INS13_ILi1ELi4ELi3EEES16_NST_INS5_IJS17_NSA_ILi16EEEEEENS5_IJS1Y_SC_EEEEEEENS4_17SM75_U32x4_LDSM_NENS4_14SM90_TMA_STOREES22_NS4_17SM90_U32x4_STSM_NENS4_39AutoVectorizingCopyWithAssumedAlignmentILi128EEEEEEvvEEEEvNT_6ParamsE:
        .type           _ZN7cutlass13device_kernelINS_4gemm6kernel13GemmUniversalIN4cute5tupleIJiiiiEEENS1_10collective13CollectiveMmaINS1_35MainloopSm100TmaUmmaWarpSpecializedILi3ELi2ELi4ENS5_IJNS4_1CILi2EEENSA_ILi1EEESC_EEEEENS5_IJNSA_ILi64EEENSA_ILi48EEENSA_ILi256EEEEEENS_10bfloat16_tENS5_IJlSC_lEEESJ_SK_NS4_8TiledMMAINS4_8MMA_AtomIJNS4_20SM100_MMA_F16BF16_SSISJ_SJ_fLi64ELi48ELNS4_4UMMA5MajorE0ELSP_0ELNSO_7ScaleInE0ELSQ_0EEEEEENS4_6LayoutINS5_IJSC_SC_SC_EEENS5_IJNSA_ILi0EEESV_SV_EEEEENS5_IJNS4_10UnderscoreESY_SY_EEEEENS4_13SM90_TMA_LOADENS4_14ComposedLayoutINS4_7SwizzleILi3ELi4ELi3EEENS4_18smem_ptr_flag_bitsILi16EEENST_INS5_IJNSA_ILi8EEESF_EEENS5_IJSF_SC_EEEEEEEvNS4_8identityENS4_23SM90_TMA_LOAD_MULTICASTES1B_vS1C_EENS_8epilogue10collective18CollectiveEpilogueINS1F_23Sm100TmaWarpSpecializedILi2ELi1ELi24ELb1ELb0EEEJSI_NS5_IJNST_ISF_SC_EENST_ISG_SC_EEEEESJ_SK_SJ_SK_NS1F_6fusion15FusionCallbacksIS1J_NS1N_17LinearCombinationISJ_fSJ_fLNS_15FloatRoundStyleE2EEESI_S1M_JEEENS4_5SM1004TMEM4LOAD26SM100_TMEM_LOAD_16dp256b2xES11_NS12_INS13_ILi1ELi4ELi3EEES16_NST_INS5_IJS17_NSA_ILi16EEEEEENS5_IJS1Y_SC_EEEEEEENS4_17SM75_U32x4_LDSM_NENS4_14SM90_TMA_STOREES22_NS4_17SM90_U32x4_STSM_NENS4_39AutoVectorizingCopyWithAssumedAlignmentILi128EEEEEEvvEEEEvNT_6ParamsE,@function
        .size           _ZN7cutlass13device_kernelINS_4gemm6kernel13GemmUniversalIN4cute5tupleIJiiiiEEENS1_10collective13CollectiveMmaINS1_35MainloopSm100TmaUmmaWarpSpecializedILi3ELi2ELi4ENS5_IJNS4_1CILi2EEENSA_ILi1EEESC_EEEEENS5_IJNSA_ILi64EEENSA_ILi48EEENSA_ILi256EEEEEENS_10bfloat16_tENS5_IJlSC_lEEESJ_SK_NS4_8TiledMMAINS4_8MMA_AtomIJNS4_20SM100_MMA_F16BF16_SSISJ_SJ_fLi64ELi48ELNS4_4UMMA5MajorE0ELSP_0ELNSO_7ScaleInE0ELSQ_0EEEEEENS4_6LayoutINS5_IJSC_SC_SC_EEENS5_IJNSA_ILi0EEESV_SV_EEEEENS5_IJNS4_10UnderscoreESY_SY_EEEEENS4_13SM90_TMA_LOADENS4_14ComposedLayoutINS4_7SwizzleILi3ELi4ELi3EEENS4_18smem_ptr_flag_bitsILi16EEENST_INS5_IJNSA_ILi8EEESF_EEENS5_IJSF_SC_EEEEEEEvNS4_8identityENS4_23SM90_TMA_LOAD_MULTICASTES1B_vS1C_EENS_8epilogue10collective18CollectiveEpilogueINS1F_23Sm100TmaWarpSpecializedILi2ELi1ELi24ELb1ELb0EEEJSI_NS5_IJNST_ISF_SC_EENST_ISG_SC_EEEEESJ_SK_SJ_SK_NS1F_6fusion15FusionCallbacksIS1J_NS1N_17LinearCombinationISJ_fSJ_fLNS_15FloatRoundStyleE2EEESI_S1M_JEEENS4_5SM1004TMEM4LOAD26SM100_TMEM_LOAD_16dp256b2xES11_NS12_INS13_ILi1ELi4ELi3EEES16_NST_INS5_IJS17_NSA_ILi16EEEEEENS5_IJS1Y_SC_EEEEEEENS4_17SM75_U32x4_LDSM_NENS4_14SM90_TMA_STOREES22_NS4_17SM90_U32x4_STSM_NENS4_39AutoVectorizingCopyWithAssumedAlignmentILi128EEEEEEvvEEEEvNT_6ParamsE,(.L_x_147 - _ZN7cutlass13device_kernelINS_4gemm6kernel13GemmUniversalIN4cute5tupleIJiiiiEEENS1_10collective13CollectiveMmaINS1_35MainloopSm100TmaUmmaWarpSpecializedILi3ELi2ELi4ENS5_IJNS4_1CILi2EEENSA_ILi1EEESC_EEEEENS5_IJNSA_ILi64EEENSA_ILi48EEENSA_ILi256EEEEEENS_10bfloat16_tENS5_IJlSC_lEEESJ_SK_NS4_8TiledMMAINS4_8MMA_AtomIJNS4_20SM100_MMA_F16BF16_SSISJ_SJ_fLi64ELi48ELNS4_4UMMA5MajorE0ELSP_0ELNSO_7ScaleInE0ELSQ_0EEEEEENS4_6LayoutINS5_IJSC_SC_SC_EEENS5_IJNSA_ILi0EEESV_SV_EEEEENS5_IJNS4_10UnderscoreESY_SY_EEEEENS4_13SM90_TMA_LOADENS4_14ComposedLayoutINS4_7SwizzleILi3ELi4ELi3EEENS4_18smem_ptr_flag_bitsILi16EEENST_INS5_IJNSA_ILi8EEESF_EEENS5_IJSF_SC_EEEEEEEvNS4_8identityENS4_23SM90_TMA_LOAD_MULTICASTES1B_vS1C_EENS_8epilogue10collective18CollectiveEpilogueINS1F_23Sm100TmaWarpSpecializedILi2ELi1ELi24ELb1ELb0EEEJSI_NS5_IJNST_ISF_SC_EENST_ISG_SC_EEEEESJ_SK_SJ_SK_NS1F_6fusion15FusionCallbacksIS1J_NS1N_17LinearCombinationISJ_fSJ_fLNS_15FloatRoundStyleE2EEESI_S1M_JEEENS4_5SM1004TMEM4LOAD26SM100_TMEM_LOAD_16dp256b2xES11_NS12_INS13_ILi1ELi4ELi3EEES16_NST_INS5_IJS17_NSA_ILi16EEEEEENS5_IJS1Y_SC_EEEEEEENS4_17SM75_U32x4_LDSM_NENS4_14SM90_TMA_STOREES22_NS4_17SM90_U32x4_STSM_NENS4_39AutoVectorizingCopyWithAssumedAlignmentILi128EEEEEEvvEEEEvNT_6ParamsE)
        .other          _ZN7cutlass13device_kernelINS_4gemm6kernel13GemmUniversalIN4cute5tupleIJiiiiEEENS1_10collective13CollectiveMmaINS1_35MainloopSm100TmaUmmaWarpSpecializedILi3ELi2ELi4ENS5_IJNS4_1CILi2EEENSA_ILi1EEESC_EEEEENS5_IJNSA_ILi64EEENSA_ILi48EEENSA_ILi256EEEEEENS_10bfloat16_tENS5_IJlSC_lEEESJ_SK_NS4_8TiledMMAINS4_8MMA_AtomIJNS4_20SM100_MMA_F16BF16_SSISJ_SJ_fLi64ELi48ELNS4_4UMMA5MajorE0ELSP_0ELNSO_7ScaleInE0ELSQ_0EEEEEENS4_6LayoutINS5_IJSC_SC_SC_EEENS5_IJNSA_ILi0EEESV_SV_EEEEENS5_IJNS4_10UnderscoreESY_SY_EEEEENS4_13SM90_TMA_LOADENS4_14ComposedLayoutINS4_7SwizzleILi3ELi4ELi3EEENS4_18smem_ptr_flag_bitsILi16EEENST_INS5_IJNSA_ILi8EEESF_EEENS5_IJSF_SC_EEEEEEEvNS4_8identityENS4_23SM90_TMA_LOAD_MULTICASTES1B_vS1C_EENS_8epilogue10collective18CollectiveEpilogueINS1F_23Sm100TmaWarpSpecializedILi2ELi1ELi24ELb1ELb0EEEJSI_NS5_IJNST_ISF_SC_EENST_ISG_SC_EEEEESJ_SK_SJ_SK_NS1F_6fusion15FusionCallbacksIS1J_NS1N_17LinearCombinationISJ_fSJ_fLNS_15FloatRoundStyleE2EEESI_S1M_JEEENS4_5SM1004TMEM4LOAD26SM100_TMEM_LOAD_16dp256b2xES11_NS12_INS13_ILi1ELi4ELi3EEES16_NST_INS5_IJS17_NSA_ILi16EEEEEENS5_IJS1Y_SC_EEEEEEENS4_17SM75_U32x4_LDSM_NENS4_14SM90_TMA_STOREES22_NS4_17SM90_U32x4_STSM_NENS4_39AutoVectorizingCopyWithAssumedAlignmentILi128EEEEEEvvEEEEvNT_6ParamsE,@"STO_CUDA_ENTRY STV_DEFAULT"
_ZN7cutlass13device_kernelINS_4gemm6kernel13GemmUniversalIN4cute5tupleIJiiiiEEENS1_10collective13CollectiveMmaINS1_35MainloopSm100TmaUmmaWarpSpecializedILi3ELi2ELi4ENS5_IJNS4_1CILi2EEENSA_ILi1EEESC_EEEEENS5_IJNSA_ILi64EEENSA_ILi48EEENSA_ILi256EEEEEENS_10bfloat16_tENS5_IJlSC_lEEESJ_SK_NS4_8TiledMMAINS4_8MMA_AtomIJNS4_20SM100_MMA_F16BF16_SSISJ_SJ_fLi64ELi48ELNS4_4UMMA5MajorE0ELSP_0ELNSO_7ScaleInE0ELSQ_0EEEEEENS4_6LayoutINS5_IJSC_SC_SC_EEENS5_IJNSA_ILi0EEESV_SV_EEEEENS5_IJNS4_10UnderscoreESY_SY_EEEEENS4_13SM90_TMA_LOADENS4_14ComposedLayoutINS4_7SwizzleILi3ELi4ELi3EEENS4_18smem_ptr_flag_bitsILi16EEENST_INS5_IJNSA_ILi8EEESF_EEENS5_IJSF_SC_EEEEEEEvNS4_8identityENS4_23SM90_TMA_LOAD_MULTICASTES1B_vS1C_EENS_8epilogue10collective18CollectiveEpilogueINS1F_23Sm100TmaWarpSpecializedILi2ELi1ELi24ELb1ELb0EEEJSI_NS5_IJNST_ISF_SC_EENST_ISG_SC_EEEEESJ_SK_SJ_SK_NS1F_6fusion15FusionCallbacksIS1J_NS1N_17LinearCombinationISJ_fSJ_fLNS_15FloatRoundStyleE2EEESI_S1M_JEEENS4_5SM1004TMEM4LOAD26SM100_TMEM_LOAD_16dp256b2xES11_NS12_INS13_ILi1ELi4ELi3EEES16_NST_INS5_IJS17_NSA_ILi16EEEEEENS5_IJS1Y_SC_EEEEEEENS4_17SM75_U32x4_LDSM_NENS4_14SM90_TMA_STOREES22_NS4_17SM90_U32x4_STSM_NENS4_39AutoVectorizingCopyWithAssumedAlignmentILi128EEEEEEvvEEEEvNT_6ParamsE:
[----:B------:R-:W1:Y:S01]  /*0000*/  LDC R1, c[0x0][0x37c] ;  /* 0x0000df00ff017b82 */ /* 0x000e620000000800 */
[----:B------:R-:W2:Y:S01]  /*0010*/  S2R R74, SR_TID.X ;  /* 0x00000000004a7919 */ /* 0x000ea20000002100 */
[----:B------:R-:W3:Y:S01]  /*0020*/  LDCU.64 UR8, c[0x0][0x890] ;  /* 0x00011200ff0877ac */ /* 0x000ee20008000a00 */
[----:B------:R-:W-:Y:S02]  /*0030*/  PRMT R65, RZ, 0x7610, R65 ;  /* 0x00007610ff417816 */ /* 0x000fe40000000041 */
[----:B------:R-:W-:Y:S01]  /*0040*/  ELECT P4, URZ, PT ;  /* 0x0000000000ff782f */ /* 0x000fe20003880000 */
[----:B---3--:R-:W-:-:S04]  /*0050*/  UISETP.NE.U32.AND UP0, UPT, UR8, URZ, UPT ;  /* 0x000000ff0800728c */ /* 0x008fc8000bf05070 */
[----:B------:R-:W-:Y:S01]  /*0060*/  UISETP.NE.AND.EX UP0, UPT, UR9, URZ, UPT, UP0 ;  /* 0x000000ff0900728c */ /* 0x000fe2000bf05300 */
[----:B--2---:R-:W-:-:S05]  /*0070*/  SHF.R.U32.HI R66, RZ, 0x5, R74 ;  /* 0x00000005ff427819 */ /* 0x004fca000001164a */
[----:B------:R-:W2:Y:S02]  /*0080*/  SHFL.IDX PT, R0, R66, RZ, 0x1f ;  /* 0x00001fff42007589 */ /* 0x000ea400000e0000 */
[----:B--2---:R-:W-:Y:S01]  /*0090*/  R2UR UR18, R0 ;  /* 0x00000000001272ca */ /* 0x004fe200000e0000 */
[----:B-1----:R-:W-:-:S14]  /*00a0*/  BRA.U UP0, `(.L_x_0) ;  /* 0x0000000100307547 */ /* 0x002fdc000b800000 */
[----:B------:R-:W1:Y:S02]  /*00b0*/  LDCU.64 UR4, c[0x0][0x888] ;  /* 0x00011100ff0477ac */ /* 0x000e640008000a00 */
[----:B-1----:R-:W-:-:S04]  /*00c0*/  UISETP.NE.U32.AND UP0, UPT, UR4, URZ, UPT ;  /* 0x000000ff0400728c */ /* 0x002fc8000bf05070 */
[----:B------:R-:W-:-:S09]  /*00d0*/  UISETP.NE.AND.EX UP0, UPT, UR5, URZ, UPT, UP0 ;  /* 0x000000ff0500728c */ /* 0x000fd2000bf05300 */
[----:B------:R-:W-:Y:S05]  /*00e0*/  BRA.U !UP0, `(.L_x_1) ;  /* 0x0000000108147547 */ /* 0x000fea000b800000 */
[----:B------:R-:W1:Y:S01]  /*00f0*/  LDC.64 R42, c[0x0][0x888] ;  /* 0x00022200ff2a7b82 */ /* 0x000e620000000a00 */
[----:B------:R-:W1:Y:S02]  /*0100*/  LDCU.64 UR4, c[0x0][0x358] ;  /* 0x00006b00ff0477ac */ /* 0x000e640008000a00 */
[----:B-1----:R1:W5:Y:S01]  /*0110*/  LDG.E R42, desc[UR4][R42.64] ;  /* 0x000000042a2a7981 */ /* 0x002362000c1e1900 */
[----:B------:R-:W-:Y:S01]  /*0120*/  HFMA2 R65, -RZ, RZ, 0, 5.9604644775390625e-08 ;  /* 0x00000001ff417431 */ /* 0x000fe200000001ff */
[----:B------:R-:W-:Y:S05]  /*0130*/  BRA `(.L_x_0) ;  /* 0x00000000000c7947 */ /* 0x000fea0003800000 */
.L_x_1:
[----:B------:R-:W1:Y:S01]  /*0140*/  LDCU UR4, c[0x0][0x880] ;  /* 0x00011000ff0477ac */ /* 0x000e620008000800 */
[----:B------:R-:W-:Y:S01]  /*0150*/  HFMA2 R65, -RZ, RZ, 0, 5.9604644775390625e-08 ;  /* 0x00000001ff417431 */ /* 0x000fe200000001ff */
[----:B-1----:R-:W-:-:S07]  /*0160*/  MOV R42, UR4 ;  /* 0x00000004002a7c02 */ /* 0x002fce0008000f00 */
.L_x_0:
[----:B------:R-:W2:Y:S02]  /*0170*/  LDCU.64 UR4, c[0x0][0x8b0] ;  /* 0x00011600ff0477ac */ /* 0x000ea40008000a00 */
[----:B--2---:R-:W-:-:S04]  /*0180*/  UISETP.NE.U32.AND UP0, UPT, UR4, URZ, UPT ;  /* 0x000000ff0400728c */ /* 0x004fc8000bf05070 */
[----:B------:R-:W-:-:S09]  /*0190*/  UISETP.NE.AND.EX UP0, UPT, UR5, URZ, UPT, UP0 ;  /* 0x000000ff0500728c */ /* 0x000fd2000bf05300 */
[----:B------:R-:W-:Y:S05]  /*01a0*/  BRA.U UP0, `(.L_x_2) ;  /* 0x0000000100287547 */ /* 0x000fea000b800000 */
[----:B------:R-:W2:Y:S02]  /*01b0*/  LDCU.64 UR4, c[0x0][0x8a8] ;  /* 0x00011500ff0477ac */ /* 0x000ea40008000a00 */
[----:B--2---:R-:W-:-:S04]  /*01c0*/  UISETP.NE.U32.AND UP0, UPT, UR4, URZ, UPT ;  /* 0x000000ff0400728c */ /* 0x004fc8000bf05070 */
[----:B------:R-:W-:-:S09]  /*01d0*/  UISETP.NE.AND.EX UP0, UPT, UR5, URZ, UPT, UP0 ;  /* 0x000000ff0500728c */ /* 0x000fd2000bf05300 */
[----:B------:R-:W-:Y:S05]  /*01e0*/  BRA.U !UP0, `(.L_x_3) ;  /* 0x0000000108107547 */ /* 0x000fea000b800000 */
[----:B------:R-:W2:Y:S01]  /*01f0*/  LDC.64 R2, c[0x0][0x8a8] ;  /* 0x00022a00ff027b82 */ /* 0x000ea20000000a00 */
[----:B------:R-:W2:Y:S02]  /*0200*/  LDCU.64 UR4, c[0x0][0x358] ;  /* 0x00006b00ff0477ac */ /* 0x000ea40008000a00 */
[----:B--2---:R2:W5:Y:S01]  /*0210*/  LDG.E R41, desc[UR4][R2.64] ;  /* 0x0000000402297981 */ /* 0x004562000c1e1900 */
[----:B------:R-:W-:Y:S05]  /*0220*/  BRA `(.L_x_2) ;  /* 0x0000000000087947 */ /* 0x000fea0003800000 */
.L_x_3:
[----:B------:R-:W2:Y:S02]  /*0230*/  LDCU UR4, c[0x0][0x8a0] ;  /* 0x00011400ff0477ac */ /* 0x000ea40008000800 */
[----:B--2---:R-:W-:Y:S02]  /*0240*/  MOV R41, UR4 ;  /* 0x0000000400297c02 */ /* 0x004fe40008000f00 */
.L_x_2:
[----:B------:R-:W-:Y:S01]  /*0250*/  IMAD.U32 R0, RZ, RZ, UR18 ;  /* 0x00000012ff007e24 */ /* 0x000fe2000f8e00ff */
[----:B------:R-:W-:Y:S04]  /*0260*/  BSSY.RECONVERGENT B0, `(.L_x_4) ;  /* 0x000000c000007945 */ /* 0x000fe80003800200 */
[C---:B------:R-:W-:Y:S02]  /*0270*/  ISETP.NE.OR P1, PT, R0.reuse, 0x1, !P4 ;  /* 0x000000010000780c */ /* 0x040fe40006725670 */
[----:B------:R-:W-:-:S11]  /*0280*/  ISETP.NE.OR P0, PT, R0, 0x3, !P4 ;  /* 0x000000030000780c */ /* 0x000fd60006705670 */
[----:B------:R-:W-:Y:S05]  /*0290*/  @P1 BRA `(.L_x_5) ;  /* 0x0000000000201947 */ /* 0x000fea0003800000 */
[----:B------:R-:W3:Y:S02]  /*02a0*/  LDCU.64 UR4, c[0x0][0x348] ;  /* 0x00006900ff0477ac */ /* 0x000ee40008000a00 */
[----:B---3--:R-:W-:Y:S02]  /*02b0*/  UIADD3 UR6, UP1, UPT, UR4, 0x80, URZ ;  /* 0x0000008004067890 */ /* 0x008fe4000ff3e0ff */
[----:B------:R-:W-:Y:S02]  /*02c0*/  UIADD3 UR4, UP0, UPT, UR4, 0x180, URZ ;  /* 0x0000018004047890 */ /* 0x000fe4000ff1e0ff */
[----:B------:R-:W-:Y:S02]  /*02d0*/  UIADD3.X UR7, UPT, UPT, URZ, UR5, URZ, UP1, !UPT ;  /* 0x00000005ff077290 */ /* 0x000fe40008ffe4ff */
[----:B------:R-:W-:-:S07]  /*02e0*/  UIADD3.X UR5, UPT, UPT, URZ, UR5, URZ, UP0, !UPT ;  /* 0x00000005ff057290 */ /* 0x000fce00087fe4ff */
[----:B------:R3:W-:Y:S02]  /*02f0*/  UTMACCTL.PF [UR6] ;  /* 0x00000000060079b9 */ /* 0x0007e40008040000 */
[----:B------:R3:W-:Y:S02]  /*0300*/  UTMACCTL.PF [UR4] ;  /* 0x00000000040079b9 */ /* 0x0007e40008040000 */
[----:B---3--:R-:W-:Y:S01]  /*0310*/  NOP ;  /* 0x0000000000007918 */ /* 0x008fe20000000000 */
.L_x_5:
[----:B------:R-:W-:Y:S05]  /*0320*/  BSYNC.RECONVERGENT B0 ;  /* 0x0000000000007941 */ /* 0x000fea0003800200 */
.L_x_4:
[----:B------:R-:W-:Y:S04]  /*0330*/  BSSY.RECONVERGENT B0, `(.L_x_6) ;  /* 0x000000a000007945 */ /* 0x000fe80003800200 */
        /* <DEDUP_REMOVED lines=9> */
.L_x_7:
[----:B------:R-:W-:Y:S05]  /*03d0*/  BSYNC.RECONVERGENT B0 ;  /* 0x0000000000007941 */ /* 0x000fea0003800200 */
.L_x_6:
[----:B------:R-:W3:Y:S01]  /*03e0*/  LDCU.64 UR4, c[0x0][0x888] ;  /* 0x00011100ff0477ac */ /* 0x000ee20008000a00 */
[----:B------:R-:W-:Y:S02]  /*03f0*/  UISETP.EQ.U32.AND UP2, UPT, UR8, URZ, UPT ;  /* 0x000000ff0800728c */ /* 0x000fe4000bf42070 */
[----:B------:R-:W-:Y:S02]  /*0400*/  UPLOP3.LUT UP3, UPT, UPT, UPT, UPT, 0x80, 0x8 ;  /* 0x000000000008789c */ /* 0x000fe40003f6f070 */
[----:B---3--:R-:W-:-:S04]  /*0410*/  UISETP.NE.U32.AND UP0, UPT, UR4, URZ, UPT ;  /* 0x000000ff0400728c */ /* 0x008fc8000bf05070 */
[----:B------:R-:W-:-:S04]  /*0420*/  UISETP.NE.AND.EX UP1, UPT, UR5, URZ, UPT, UP0 ;  /* 0x000000ff0500728c */ /* 0x000fc8000bf25300 */
[----:B------:R-:W-:-:S04]  /*0430*/  UISETP.EQ.OR.EX UP4, UPT, UR9, URZ, !UP1, UP2 ;  /* 0x000000ff0900728c */ /* 0x000fc8000cf82720 */
[----:B------:R-:W-:-:S05]  /*0440*/  UP2UR UR61, UPR, URZ, 0x10 ;  /* 0x00000010ff3d7883 */ /* 0x000fca0008000000 */
[----:B------:R-:W-:Y:S07]  /*0450*/  BRA.U !UP4, `(.L_x_8) ;  /* 0x000000010c207547 */ /* 0x000fee000b800000 */
[----:B------:R-:W-:Y:S01]  /*0460*/  UISETP.NE.U32.AND UP2, UPT, UR8, URZ, UPT ;  /* 0x000000ff0800728c */ /* 0x000fe2000bf45070 */
[----:B-----5:R-:W-:Y:S01]  /*0470*/  FSETP.NEU.AND P0, PT, R42, RZ, PT ;  /* 0x000000ff2a00720b */ /* 0x020fe20003f0d000 */
[----:B------:R-:W-:Y:S02]  /*0480*/  USEL UR4, URZ, 0xffffffff, UP1 ;  /* 0xffffffffff047887 */ /* 0x000fe40008800000 */
[----:B------:R-:W-:-:S10]  /*0490*/  UISETP.NE.AND.EX UP2, UPT, UR9, URZ, UPT, UP2 ;  /* 0x000000ff0900728c */ /* 0x000fd4000bf45320 */
[----:B------:R-:W-:Y:S01]  /*04a0*/  VOTEU.ANY UP0, P0 ;  /* 0x0000000000ff7886 */ /* 0x000fe20000000100 */
[----:B------:R-:W-:-:S04]  /*04b0*/  @!UP2 USEL UR4, URZ, 0xffffffff, UP0 ;  /* 0xffffffffff04a887 */ /* 0x000fc80008000000 */
[----:B------:R-:W-:-:S04]  /*04c0*/  ULOP3.LUT UR4, UR4, 0x1, URZ, 0xc0, !UPT ;  /* 0x0000000104047892 */ /* 0x000fc8000f8ec0ff */
[----:B------:R-:W-:-:S11]  /*04d0*/  UISETP.NE.U32.AND UP3, UPT, UR4, 0x1, UPT ;  /* 0x000000010400788c */ /* 0x000fd6000bf65070 */
.L_x_8:
[----:B--2---:R-:W2:Y:S01]  /*04e0*/  SHFL.IDX PT, R2, R66, RZ, 0x1f ;  /* 0x00001fff42027589 */ /* 0x004ea200000e0000 */
[----:B------:R-:W-:Y:S01]  /*04f0*/  UISETP.NE.AND UP5, UPT, UR18, 0x2, UPT ;  /* 0x000000021200788c */ /* 0x000fe2000bfa5270 */
[----:B--2---:R-:W-:-:S13]  /*0500*/  ISETP.NE.AND P0, PT, R2, RZ, PT ;  /* 0x000000ff0200720c */ /* 0x004fda0003f05270 */
[----:B------:R-:W-:Y:S05]  /*0510*/  @P0 BRA `(.L_x_9) ;  /* 0x0000000000500947 */ /* 0x000fea0003800000 */
[----:B------:R-:W2:Y:S01]  /*0520*/  S2UR UR4, SR_CgaCtaId ;  /* 0x00000000000479c3 */ /* 0x000ea20000008800 */
[----:B------:R-:W-:Y:S01]  /*0530*/  UMOV UR5, 0x400 ;  /* 0x0000040000057882 */ /* 0x000fe20000000000 */
[----:B------:R-:W-:Y:S01]  /*0540*/  UMOV UR8, 0x1 ;  /* 0x0000000100087882 */ /* 0x000fe20000000000 */
[----:B------:R-:W-:Y:S01]  /*0550*/  UMOV UR6, 0x2 ;  /* 0x0000000200067882 */ /* 0x000fe20000000000 */
[----:B------:R-:W-:-:S04]  /*0560*/  UIADD3 UR8, UPT, UPT, -UR8, 0x100000, URZ ;  /* 0x0010000008087890 */ /* 0x000fc8000fffe1ff */
[----:B------:R-:W-:Y:S02]  /*0570*/  USHF.L.U32 UR9, UR8, 0xb, URZ ;  /* 0x0000000b08097899 */ /* 0x000fe400080006ff */
[----:B------:R-:W-:Y:S02]  /*0580*/  USHF.L.U32 UR8, UR8, 0x1, URZ ;  /* 0x0000000108087899 */ /* 0x000fe400080006ff */
[----:B------:R-:W-:-:S04]  /*0590*/  UIADD3 UR6, UPT, UPT, -UR6, 0x100000, URZ ;  /* 0x0010000006067890 */ /* 0x000fc8000fffe1ff */
[----:B------:R-:W-:Y:S02]  /*05a0*/  USHF.L.U32 UR7, UR6, 0xb, URZ ;  /* 0x0000000b06077899 */ /* 0x000fe400080006ff */
[----:B------:R-:W-:Y:S01]  /*05b0*/  USHF.L.U32 UR6, UR6, 0x1, URZ ;  /* 0x0000000106067899 */ /* 0x000fe200080006ff */
[----:B------:R-:W-:Y:S01]  /*05c0*/  ELECT P0, URZ, PT ;  /* 0x0000000000ff782f */ /* 0x000fe20003800000 */
[----:B--2---:R-:W-:Y:S01]  /*05d0*/  ULEA UR4, UR4, UR5, 0x18 ;  /* 0x0000000504047291 */ /* 0x004fe2000f8ec0ff */
[----:B------:R-:W2:Y:S11]  /*05e0*/  FENCE.VIEW.ASYNC.S ;  /* 0x00000000000073c6 */ /* 0x000eb60000000000 */
[----:B--2---:R2:W3:Y:S01]  /*05f0*/  SYNCS.EXCH.64 URZ, [UR4], UR8 ;  /* 0x0000000804ff75b2 */ /* 0x0044e20008000100 */
[----:B------:R2:W4:Y:S01]  /*0600*/  SYNCS.EXCH.64 URZ, [UR4+0x18], UR6 ;  /* 0x0000180604ff75b2 */ /* 0x0005220008000100 */
[----:B------:R2:W1:Y:S01]  /*0610*/  SYNCS.EXCH.64 URZ, [UR4+0x8], UR8 ;  /* 0x0000080804ff75b2 */ /* 0x0004620008000100 */
[----:B------:R2:W1:Y:S01]  /*0620*/  SYNCS.EXCH.64 URZ, [UR4+0x20], UR6 ;  /* 0x0000200604ff75b2 */ /* 0x0004620008000100 */
[----:B------:R2:W1:Y:S01]  /*0630*/  SYNCS.EXCH.64 URZ, [UR4+0x10], UR8 ;  /* 0x0000100804ff75b2 */ /* 0x0004620008000100 */
[----:B------:R2:W1:Y:S01]  /*0640*/  SYNCS.EXCH.64 URZ, [UR4+0x28], UR6 ;  /* 0x0000280604ff75b2 */ /* 0x0004620008000100 */
[----:B------:R-:W-:Y:S01]  /*0650*/  NOP ;  /* 0x0000000000007918 */ /* 0x000fe20000000000 */
.L_x_9:
[----:B------:R-:W2:Y:S01]  /*0660*/  SHFL.IDX PT, R2, R66, RZ, 0x1f ;  /* 0x00001fff42027589 */ /* 0x000ea200000e0000 */
[----:B------:R-:W-:Y:S01]  /*0670*/  NOP ;  /* 0x0000000000007918 */ /* 0x000fe20000000000 */
[----:B--2---:R-:W-:-:S13]  /*0680*/  ISETP.NE.AND P0, PT, R2, 0x1, PT ;  /* 0x000000010200780c */ /* 0x004fda0003f05270 */
        /* <DEDUP_REMOVED lines=14> */
[----:B--2---:R2:W1:Y:S01]  /*0770*/  SYNCS.EXCH.64 URZ, [UR4+0x30], UR8 ;  /* 0x0000300804ff75b2 */ /* 0x0044620008000100 */
[----:B------:R2:W1:Y:S01]  /*0780*/  SYNCS.EXCH.64 URZ, [UR4+0x40], UR6 ;  /* 0x0000400604ff75b2 */ /* 0x0004620008000100 */
[----:B------:R2:W1:Y:S01]  /*0790*/  SYNCS.EXCH.64 URZ, [UR4+0x38], UR8 ;  /* 0x0000380804ff75b2 */ /* 0x0004620008000100 */
[----:B------:R2:W1:Y:S01]  /*07a0*/  SYNCS.EXCH.64 URZ, [UR4+0x48], UR6 ;  /* 0x0000480604ff75b2 */ /* 0x0004620008000100 */
[----:B------:R-:W-:Y:S01]  /*07b0*/  NOP ;  /* 0x0000000000007918 */ /* 0x000fe20000000000 */
.L_x_10:
[----:B------:R-:W3:Y:S01]  /*07c0*/  SHFL.IDX PT, R2, R66, RZ, 0x1f ;  /* 0x00001fff42027589 */ /* 0x000ee200000e0000 */
[----:B------:R-:W-:Y:S01]  /*07d0*/  NOP ;  /* 0x0000000000007918 */ /* 0x000fe20000000000 */
[----:B---3--:R-:W-:-:S13]  /*07e0*/  ISETP.NE.AND P0, PT, R2, 0x3, PT ;  /* 0x000000030200780c */ /* 0x008fda0003f05270 */
[----:B------:R-:W-:Y:S05]  /*07f0*/  @P0 BRA `(.L_x_11) ;  /* 0x0000000000300947 */ /* 0x000fea0003800000 */
[----:B--2---:R-:W2:Y:S01]  /*0800*/  S2UR UR4, SR_CgaCtaId ;  /* 0x00000000000479c3 */ /* 0x004ea20000008800 */
[----:B------:R-:W-:Y:S01]  /*0810*/  UMOV UR6, 0x400 ;  /* 0x0000040000067882 */ /* 0x000fe20000000000 */
[----:B------:R-:W-:Y:S01]  /*0820*/  UMOV UR5, 0x20 ;  /* 0x0000002000057882 */ /* 0x000fe20000000000 */
[----:B------:R-:W-:Y:S01]  /*0830*/  ELECT P0, URZ, PT ;  /* 0x0000000000ff782f */ /* 0x000fe20003800000 */
[----:B--2---:R-:W-:Y:S02]  /*0840*/  ULEA UR6, UR4, UR6, 0x18 ;  /* 0x0000000604067291 */ /* 0x004fe4000f8ec0ff */
[----:B------:R-:W-:-:S04]  /*0850*/  UIADD3 UR4, UPT, UPT, -UR5, 0x100000, URZ ;  /* 0x0010000005047890 */ /* 0x000fc8000fffe1ff */
[----:B------:R-:W-:Y:S02]  /*0860*/  USHF.L.U32 UR5, UR4, 0xb, URZ ;  /* 0x0000000b04057899 */ /* 0x000fe400080006ff */
[----:B------:R-:W-:Y:S01]  /*0870*/  USHF.L.U32 UR4, UR4, 0x1, URZ ;  /* 0x0000000104047899 */ /* 0x000fe200080006ff */
[----:B------:R-:W2:Y:S11]  /*0880*/  FENCE.VIEW.ASYNC.S ;  /* 0x00000000000073c6 */ /* 0x000eb60000000000 */
[----:B--2---:R3:W2:Y:S01]  /*0890*/  SYNCS.EXCH.64 URZ, [UR6+0x50], UR4 ;  /* 0x0000500406ff75b2 */ /* 0x0046a20008000100 */
[----:B------:R3:W1:Y:S02]  /*08a0*/  SYNCS.EXCH.64 URZ, [UR6+0x58], UR4 ;  /* 0x0000580406ff75b2 */ /* 0x0006640008000100 */
[----:B---3--:R-:W-:Y:S01]  /*08b0*/  NOP ;  /* 0x0000000000007918 */ /* 0x008fe20000000000 */
.L_x_11:
[----:B------:R-:W3:Y:S01]  /*08c0*/  SHFL.IDX PT, R2, R66, RZ, 0x1f ;  /* 0x00001fff42027589 */ /* 0x000ee200000e0000 */
[----:B------:R-:W-:Y:S01]  /*08d0*/  NOP ;  /* 0x0000000000007918 */ /* 0x000fe20000000000 */
[----:B---3--:R-:W-:-:S13]  /*08e0*/  ISETP.NE.AND P0, PT, R2, 0x4, PT ;  /* 0x000000040200780c */ /* 0x008fda0003f05270 */
[----:B------:R-:W-:Y:S05]  /*08f0*/  @P0 BRA `(.L_x_12) ;  /* 0x00000000004c0947 */ /* 0x000fea0003800000 */
[----:B--2---:R-:W2:Y:S01]  /*0900*/  S2UR UR6, SR_CgaCtaId ;  /* 0x00000000000679c3 */ /* 0x004ea20000008800 */
[----:B------:R-:W-:Y:S01]  /*0910*/  UMOV UR4, 0x1e0 ;  /* 0x000001e000047882 */ /* 0x000fe20000000000 */
[----:B------:R-:W-:Y:S01]  /*0920*/  UMOV UR5, 0x400 ;  /* 0x0000040000057882 */ /* 0x000fe20000000000 */
[----:B------:R-:W-:Y:S01]  /*0930*/  USEL UR4, UR4, 0x1a0, UP3 ;  /* 0x000001a004047887 */ /* 0x000fe20009800000 */
[----:B------:R-:W-:Y:S01]  /*0940*/  UMOV UR8, 0x1 ;  /* 0x0000000100087882 */ /* 0x000fe20000000000 */
[----:B------:R-:W-:Y:S01]  /*0950*/  ELECT P0, URZ, PT ;  /* 0x0000000000ff782f */ /* 0x000fe20003800000 */
[----:B------:R-:W-:-:S04]  /*0960*/  UIADD3 UR8, UPT, UPT, -UR8, 0x100000, URZ ;  /* 0x0010000008087890 */ /* 0x000fc8000fffe1ff */
[----:B------:R-:W-:Y:S02]  /*0970*/  USHF.L.U32 UR9, UR8, 0xb, URZ ;  /* 0x0000000b08097899 */ /* 0x000fe400080006ff */
[----:B------:R-:W-:Y:S02]  /*0980*/  USHF.L.U32 UR8, UR8, 0x1, URZ ;  /* 0x0000000108087899 */ /* 0x000fe400080006ff */
[----:B--2---:R-:W-:Y:S02]  /*0990*/  ULEA UR6, UR6, UR5, 0x18 ;  /* 0x0000000506067291 */ /* 0x004fe4000f8ec0ff */
[----:B------:R-:W-:-:S04]  /*09a0*/  UIADD3 UR4, UPT, UPT, -UR4, 0x100000, URZ ;  /* 0x0010000004047890 */ /* 0x000fc8000fffe1ff */
[----:B------:R-:W-:Y:S02]  /*09b0*/  USHF.L.U32 UR5, UR4, 0xb, URZ ;  /* 0x0000000b04057899 */ /* 0x000fe400080006ff */
[----:B------:R-:W-:Y:S01]  /*09c0*/  USHF.L.U32 UR4, UR4, 0x1, URZ ;  /* 0x0000000104047899 */ /* 0x000fe200080006ff */
[----:B------:R-:W2:Y:S03]  /*09d0*/  FENCE.VIEW.ASYNC.S ;  /* 0x00000000000073c6 */ /* 0x000ea60000000000 */
[----:B--2---:R3:W2:Y:S08]  /*09e0*/  SYNCS.EXCH.64 URZ, [UR6+0x60], UR8 ;  /* 0x0000600806ff75b2 */ /* 0x0046b00008000100 */
[----:B------:R3:W1:Y:S01]  /*09f0*/  SYNCS.EXCH.64 URZ, [UR6+0x70], UR4 ;  /* 0x0000700406ff75b2 */ /* 0x0006620008000100 */
[----:B------:R3:W1:Y:S01]  /*0a00*/  SYNCS.EXCH.64 URZ, [UR6+0x68], UR8 ;  /* 0x0000680806ff75b2 */ /* 0x0006620008000100 */
[----:B------:R3:W1:Y:S02]  /*0a10*/  SYNCS.EXCH.64 URZ, [UR6+0x78], UR4 ;  /* 0x0000780406ff75b2 */ /* 0x0006640008000100 */
[----:B---3--:R-:W-:Y:S01]  /*0a20*/  NOP ;  /* 0x0000000000007918 */ /* 0x008fe20000000000 */
.L_x_12:
[----:B------:R-:W3:Y:S01]  /*0a30*/  SHFL.IDX PT, R2, R66, RZ, 0x1f ;  /* 0x00001fff42027589 */ /* 0x000ee200000e0000 */
[----:B------:R-:W-:Y:S01]  /*0a40*/  NOP ;  /* 0x0000000000007918 */ /* 0x000fe20000000000 */
[----:B---3--:R-:W-:-:S13]  /*0a50*/  ISETP.NE.AND P0, PT, R2, 0x5, PT ;  /* 0x000000050200780c */ /* 0x008fda0003f05270 */
[----:B------:R-:W-:Y:S05]  /*0a60*/  @P0 BRA `(.L_x_13) ;  /* 0x0000000000580947 */ /* 0x000fea0003800000 */
[----:B--2---:R-:W2:Y:S01]  /*0a70*/  S2UR UR4, SR_CgaCtaId ;  /* 0x00000000000479c3 */ /* 0x004ea20000008800 */
        /* <DEDUP_REMOVED lines=12> */
[----:B--2---:R3:W2:Y:S01]  /*0b40*/  SYNCS.EXCH.64 URZ, [UR4+0x80], UR8 ;  /* 0x0000800804ff75b2 */ /* 0x0046a20008000100 */
[----:B------:R3:W1:Y:S01]  /*0b50*/  SYNCS.EXCH.64 URZ, [UR4+0xa0], UR6 ;  /* 0x0000a00604ff75b2 */ /* 0x0006620008000100 */
[----:B------:R3:W1:Y:S01]  /*0b60*/  SYNCS.EXCH.64 URZ, [UR4+0x88], UR8 ;  /* 0x0000880804ff75b2 */ /* 0x0006620008000100 */
[----:B------:R3:W1:Y:S01]  /*0b70*/  SYNCS.EXCH.64 URZ, [UR4+0xa8], UR6 ;  /* 0x0000a80604ff75b2 */ /* 0x0006620008000100 */
[----:B------:R3:W1:Y:S01]  /*0b80*/  SYNCS.EXCH.64 URZ, [UR4+0x90], UR8 ;  /* 0x0000900804ff75b2 */ /* 0x0006620008000100 */
[----:B------:R3:W1:Y:S01]  /*0b90*/  SYNCS.EXCH.64 URZ, [UR4+0xb0], UR6 ;  /* 0x0000b00604ff75b2 */ /* 0x0006620008000100 */
[----:B------:R3:W1:Y:S01]  /*0ba0*/  SYNCS.EXCH.64 URZ, [UR4+0x98], UR8 ;  /* 0x0000980804ff75b2 */ /* 0x0006620008000100 */
[----:B------:R3:W1:Y:S02]  /*0bb0*/  SYNCS.EXCH.64 URZ, [UR4+0xb8], UR6 ;  /* 0x0000b80604ff75b2 */ /* 0x0006640008000100 */
[----:B---3--:R-:W-:Y:S01]  /*0bc0*/  NOP ;  /* 0x0000000000007918 */ /* 0x008fe20000000000 */
.L_x_13:
[----:B------:R-:W3:Y:S01]  /*0bd0*/  SHFL.IDX PT, R2, R66, RZ, 0x1f ;  /* 0x00001fff42027589 */ /* 0x000ee200000e0000 */
[----:B------:R-:W1:Y:S01]  /*0be0*/  S2UR UR39, SR_CgaCtaId ;  /* 0x00000000002779c3 */ /* 0x000e620000008800 */
[----:B------:R-:W-:Y:S01]  /*0bf0*/  NOP ;  /* 0x0000000000007918 */ /* 0x000fe20000000000 */
[----:B---3--:R-:W-:-:S13]  /*0c00*/  ISETP.NE.AND P0, PT, R2, 0x3, PT ;  /* 0x000000030200780c */ /* 0x008fda0003f05270 */
[----:B-1----:R-:W-:Y:S05]  /*0c10*/  @P0 BRA `(.L_x_14) ;  /* 0x0000000000340947 */ /* 0x002fea0003800000 */
[----:B--2---:R-:W-:Y:S01]  /*0c20*/  UMOV UR4, 0x400 ;  /* 0x0000040000047882 */ /* 0x004fe20000000000 */
[----:B------:R-:W-:Y:S01]  /*0c30*/  UMOV UR6, 0x20 ;  /* 0x0000002000067882 */ /* 0x000fe20000000000 */
[----:B------:R-:W-:Y:S02]  /*0c40*/  ULEA UR4, UR39, UR4, 0x18 ;  /* 0x0000000427047291 */ /* 0x000fe4000f8ec0ff */
[----:B------:R-:W-:-:S04]  /*0c50*/  UIADD3 UR6, UPT, UPT, -UR6, 0x100000, URZ ;  /* 0x0010000006067890 */ /* 0x000fc8000fffe1ff */
[----:B------:R-:W-:Y:S02]  /*0c60*/  USHF.L.U32 UR7, UR6, 0xb, URZ ;  /* 0x0000000b06077899 */ /* 0x000fe400080006ff */
[----:B------:R-:W-:Y:S01]  /*0c70*/  USHF.L.U32 UR6, UR6, 0x1, URZ ;  /* 0x0000000106067899 */ /* 0x000fe200080006ff */
[----:B------:R-:W-:Y:S01]  /*0c80*/  ELECT P0, URZ, PT ;  /* 0x0000000000ff782f */ /* 0x000fe20003800000 */
[----:B------:R-:W1:Y:S10]  /*0c90*/  FENCE.VIEW.ASYNC.S ;  /* 0x00000000000073c6 */ /* 0x000e740000000000 */
[----:B-1----:R1:W3:Y:S01]  /*0ca0*/  SYNCS.EXCH.64 URZ, [UR4+0xc0], UR6 ;  /* 0x0000c00604ff75b2 */ /* 0x0022e20008000100 */
[----:B------:R1:W2:Y:S01]  /*0cb0*/  SYNCS.EXCH.64 URZ, [UR4+0xd0], UR6 ;  /* 0x0000d00604ff75b2 */ /* 0x0002a20008000100 */
[----:B------:R1:W1:Y:S01]  /*0cc0*/  SYNCS.EXCH.64 URZ, [UR4+0xc8], UR6 ;  /* 0x0000c80604ff75b2 */ /* 0x0002620008000100 */
[----:B------:R1:W1:Y:S01]  /*0cd0*/  SYNCS.EXCH.64 URZ, [UR4+0xd8], UR6 ;  /* 0x0000d80604ff75b2 */ /* 0x0002620008000100 */
[----:B------:R-:W-:Y:S01]  /*0ce0*/  NOP ;  /* 0x0000000000007918 */ /* 0x000fe20000000000 */
.L_x_14:
[----:B-12---:R-:W1:Y:S01]  /*0cf0*/  LDCU UR4, c[0x0][0x36c] ;  /* 0x00006d80ff0477ac */ /* 0x006e620008000800 */
[----:B------:R-:W-:Y:S01]  /*0d00*/  ISETP.NE.OR P4, PT, R0, 0x2, !P4 ;  /* 0x000000020000780c */ /* 0x000fe20006785670 */
[----:B------:R-:W-:Y:S01]  /*0d10*/  NOP ;  /* 0x0000000000007918 */ /* 0x000fe20000000000 */
[----:B------:R-:W-:Y:S01]  /*0d20*/  LOP3.LUT R0, R74, 0x1f, RZ, 0xc0, !PT ;  /* 0x0000001f4a007812 */ /* 0x000fe200078ec0ff */
[----:B------:R-:W-:Y:S02]  /*0d30*/  UISETP.NE.AND UP4, UPT, UR18, URZ, UPT ;  /* 0x000000ff1200728c */ /* 0x000fe4000bf85270 */
[----:B-1----:R-:W-:-:S09]  /*0d40*/  UISETP.EQ.U32.AND UP6, UPT, UR4, 0x1, UPT ;  /* 0x000000010400788c */ /* 0x002fd2000bfc2070 */
[----:B------:R-:W-:Y:S05]  /*0d50*/  BRA.U !UP6, `(.L_x_15) ;  /* 0x000000010e087547 */ /* 0x000fea000b800000 */
[----:B---34-:R-:W-:Y:S01]  /*0d60*/  UCGABAR_ARV ;  /* 0x00000000000079c7 */ /* 0x018fe20008000000 */
[----:B------:R-:W-:Y:S05]  /*0d70*/  BRA `(.L_x_16) ;  /* 0x0000000000047947 */ /* 0x000fea0003800000 */
.L_x_15:
[----:B---34-:R-:W-:Y:S01]  /*0d80*/  NOP ;  /* 0x0000000000007918 */ /* 0x018fe20000000000 */
.L_x_16:
[----:B------:R-:W1:Y:S01]  /*0d90*/  S2UR UR48, SR_CTAID.X ;  /* 0x00000000003079c3 */ /* 0x000e620000002500 */
[----:B------:R-:W-:-:S05]  /*0da0*/  CS2R.32 R68, SR_CgaSize ;  /* 0x0000000000447805 */ /* 0x000fca0000008a00 */
[----:B------:R-:W-:-:S05]  /*0db0*/  IMAD R68, R68, -0xa0, RZ ;  /* 0xffffff6044447824 */ /* 0x000fca00078e02ff */
[----:B------:R-:W-:-:S14]  /*0dc0*/  R2UR UR5, R68 ;  /* 0x00000000440572ca */ /* 0x000fdc00000e0000 */
[----:B------:R-:W2:Y:S01]  /*0dd0*/  LDCU UR5, c[0x0][UR5+0x2b0] ;  /* 0x00005600050577ac */ /* 0x000ea20008000800 */
[----:B------:R-:W-:-:S05]  /*0de0*/  CS2R.32 R68, SR_CgaSize ;  /* 0x0000000000447805 */ /* 0x000fca0000008a00 */
[----:B------:R-:W-:-:S05]  /*0df0*/  IMAD R68, R68, -0xa0, RZ ;  /* 0xffffff6044447824 */ /* 0x000fca00078e02ff */
[----:B------:R-:W-:-:S14]  /*0e00*/  R2UR UR4, R68 ;  /* 0x00000000440472ca */ /* 0x000fdc00000e0000 */
[----:B------:R-:W3:Y:S01]  /*0e10*/  LDCU UR4, c[0x0][UR4+0x2b4] ;  /* 0x00005680040477ac */ /* 0x000ee20008000800 */
[----:B------:R-:W4:Y:S01]  /*0e20*/  S2UR UR46, SR_CTAID.Y ;  /* 0x00000000002e79c3 */ /* 0x000f220000002600 */
[----:B------:R-:W-:-:S05]  /*0e30*/  CS2R.32 R68, SR_CgaSize ;  /* 0x0000000000447805 */ /* 0x000fca0000008a00 */
[----:B------:R-:W-:-:S05]  /*0e40*/  IMAD R68, R68, -0xa0, RZ ;  /* 0xffffff6044447824 */ /* 0x000fca00078e02ff */
[----:B------:R-:W-:-:S14]  /*0e50*/  R2UR UR7, R68 ;  /* 0x00000000440772ca */ /* 0x000fdc00000e0000 */
[----:B------:R-:W3:Y:S01]  /*0e60*/  LDCU UR7, c[0x0][UR7+0x2a0] ;  /* 0x00005400070777ac */ /* 0x000ee20008000800 */
[----:B------:R-:W-:-:S05]  /*0e70*/  CS2R.32 R68, SR_CgaSize ;  /* 0x0000000000447805 */ /* 0x000fca0000008a00 */
[----:B------:R-:W-:-:S05]  /*0e80*/  IMAD R68, R68, -0xa0, RZ ;  /* 0xffffff6044447824 */ /* 0x000fca00078e02ff */
[----:B------:R-:W-:-:S14]  /*0e90*/  R2UR UR8, R68 ;  /* 0x00000000440872ca */ /* 0x000fdc00000e0000 */
[----:B------:R-:W3:Y:S01]  /*0ea0*/  LDCU UR8, c[0x0][UR8+0x2a4] ;  /* 0x00005480080877ac */ /* 0x000ee20008000800 */
[----:B------:R-:W3:Y:S01]  /*0eb0*/  LDCU UR19, c[0x0][0xb24] ;  /* 0x00016480ff1377ac */ /* 0x000ee20008000800 */
[----:B------:R-:W3:Y:S01]  /*0ec0*/  LDCU UR45, c[0x0][0xb24] ;  /* 0x00016480ff2d77ac */ /* 0x000ee20008000800 */
[----:B-1----:R-:W-:Y:S01]  /*0ed0*/  I2FP.F32.U32 R3, UR48 ;  /* 0x0000003000037c45 */ /* 0x002fe20008201000 */
[----:B------:R-:W1:Y:S04]  /*0ee0*/  LDCU UR22, c[0x0][0xb30] ;  /* 0x00016600ff1677ac */ /* 0x000e680008000800 */
[----:B--2---:R-:W-:Y:S01]  /*0ef0*/  FMUL R3, R3, UR5 ;  /* 0x0000000503037c20 */ /* 0x004fe20008400000 */
[----:B----4-:R-:W-:-:S05]  /*0f00*/  I2FP.F32.U32 R2, UR46 ;  /* 0x0000002e00027c45 */ /* 0x010fca0008201000 */
[----:B------:R-:W2:Y:S01]  /*0f10*/  F2I.U32.TRUNC.NTZ R3, R3 ;  /* 0x0000000300037305 */ /* 0x000ea2000020f000 */
[----:B---3--:R-:W-:Y:S01]  /*0f20*/  FMUL R2, R2, UR4 ;  /* 0x0000000402027c20 */ /* 0x008fe20008400000 */
[----:B------:R-:W-:-:S04]  /*0f30*/  ULOP3.LUT UR4, UR39, 0x1, URZ, 0xc0, !UPT ;  /* 0x0000000127047892 */ /* 0x000fc8000f8ec0ff */
[----:B------:R-:W-:Y:S02]  /*0f40*/  UISETP.NE.U32.AND UP0, UPT, UR4, 0x1, UPT ;  /* 0x000000010400788c */ /* 0x000fe4000bf05070 */
[----:B------:R-:W3:Y:S02]  /*0f50*/  F2I.U32.TRUNC.NTZ R2, R2 ;  /* 0x0000000200027305 */ /* 0x000ee4000020f000 */
[----:B------:R-:W-:Y:S01]  /*0f60*/  USEL UR29, URZ, 0x600, UP0 ;  /* 0x00000600ff1d7887 */ /* 0x000fe20008000000 */
[----:B--2---:R-:W-:Y:S02]  /*0f70*/  R2UR UR5, R3 ;  /* 0x00000000030572ca */ /* 0x004fe400000e0000 */
[----:B---3--:R-:W-:Y:S02]  /*0f80*/  R2UR UR6, R2 ;  /* 0x00000000020672ca */ /* 0x008fe400000e0000 */
[----:B------:R-:W-:-:S09]  /*0f90*/  PRMT R2, RZ, 0x7610, R2 ;  /* 0x00007610ff027816 */ /* 0x000fd20000000002 */
[----:B------:R-:W-:-:S04]  /*0fa0*/  UIADD3 UR5, UPT, UPT, -UR5, URZ, URZ ;  /* 0x000000ff05057290 */ /* 0x000fc8000fffe1ff */
[----:B------:R-:W-:Y:S02]  /*0fb0*/  UIMAD UR5, UR7, UR5, UR48 ;  /* 0x00000005070572a4 */ /* 0x000fe4000f8e0230 */
[----:B------:R-:W-:-:S04]  /*0fc0*/  UIADD3 UR4, UPT, UPT, -UR6, URZ, URZ ;  /* 0x000000ff06047290 */ /* 0x000fc8000fffe1ff */
[----:B------:R-:W-:Y:S01]  /*0fd0*/  IMAD.U32 R68, RZ, RZ, UR5 ;  /* 0x00000005ff447e24 */ /* 0x000fe2000f8e00ff */
[----:B------:R-:W-:-:S06]  /*0fe0*/  UIMAD UR4, UR8, UR4, UR46 ;  /* 0x00000004080472a4 */ /* 0x000fcc000f8e022e */
[----:B------:R-:W-:Y:S01]  /*0ff0*/  IMAD.U32 R67, RZ, RZ, UR4 ;  /* 0x00000004ff437e24 */ /* 0x000fe2000f8e00ff */
[----:B-1----:R-:W-:Y:S06]  /*1000*/  BRA.U UP4, `(.L_x_17) ;  /* 0x00000001042c7547 */ /* 0x002fec000b800000 */
[----:B------:R-:W-:Y:S02]  /*1010*/  R2UR UR4, R67 ;  /* 0x00000000430472ca */ /* 0x000fe400000e0000 */
[----:B------:R-:W-:-:S11]  /*1020*/  R2UR UR6, R68 ;  /* 0x00000000440672ca */ /* 0x000fd600000e0000 */
[----:B------:R-:W-:-:S04]  /*1030*/  UISETP.NE.AND UP0, UPT, UR4, URZ, UPT ;  /* 0x000000ff0400728c */ /* 0x000fc8000bf05270 */
[----:B------:R-:W-:-:S04]  /*1040*/  UISETP.EQ.OR UP0, UPT, UR6, URZ, !UP0 ;  /* 0x000000ff0600728c */ /* 0x000fc8000c702670 */
[----:B------:R-:W-:Y:S02]  /*1050*/  USEL UR5, URZ, 0x1, !UP0 ;  /* 0x00000001ff057887 */ /* 0x000fe4000c000000 */
[----:B------:R-:W-:-:S04]  /*1060*/  UISETP.NE.AND UP0, UPT, UR4, URZ, UPT ;  /* 0x000000ff0400728c */ /* 0x000fc8000bf05270 */
[----:B------:R-:W-:Y:S02]  /*1070*/  USEL UR4, URZ, 0x2, UP0 ;  /* 0x00000002ff047887 */ /* 0x000fe40008000000 */
[----:B------:R-:W-:-:S04]  /*1080*/  UISETP.NE.AND UP0, UPT, UR6, 0x1, UPT ;  /* 0x000000010600788c */ /* 0x000fc8000bf05270 */
[----:B------:R-:W-:-:S04]  /*1090*/  USEL UR4, UR4, 0x2, UP0 ;  /* 0x0000000204047887 */ /* 0x000fc80008000000 */
[----:B------:R-:W-:-:S06]  /*10a0*/  UIADD3 UR4, UPT, UPT, UR5, UR4, URZ ;  /* 0x0000000405047290 */ /* 0x000fcc000fffe0ff */
[----:B------:R-:W-:-:S07]  /*10b0*/  IMAD.U32 R2, RZ, RZ, UR4 ;  /* 0x00000004ff027e24 */ /* 0x000fce000f8e00ff */
.L_x_17:
[----:B------:R-:W1:Y:S01]  /*10c0*/  S2UR UR60, SR_CTAID.Z ;  /* 0x00000000003c79c3 */ /* 0x000e620000002700 */
[----:B------:R-:W-:-:S09]  /*10d0*/  UISETP.GE.AND UP0, UPT, UR19, 0x1, UPT ;  /* 0x000000011300788c */ /* 0x000fd2000bf06270 */
[----:B------:R-:W-:Y:S05]  /*10e0*/  BRA.U !UP0, `(.L_x_18) ;  /* 0x0000000108d07547 */ /* 0x000fea000b800000 */
[----:B------:R-:W2:Y:S01]  /*10f0*/  LDCU UR20, c[0x0][0xb0c] ;  /* 0x00016180ff1477ac */ /* 0x000ea20008000800 */
[----:B------:R-:W3:Y:S01]  /*1100*/  LDCU.128 UR12, c[0x0][0xb10] ;  /* 0x00016200ff0c77ac */ /* 0x000ee20008000c00 */
[----:B------:R-:W4:Y:S01]  /*1110*/  LDCU UR6, c[0x0][0x370] ;  /* 0x00006e00ff0677ac */ /* 0x000f220008000800 */
[----:B------:R-:W1:Y:S01]  /*1120*/  LDCU UR7, c[0x0][0x374] ;  /* 0x00006e80ff0777ac */ /* 0x000e620008000800 */
[----:B------:R-:W1:Y:S01]  /*1130*/  LDCU UR21, c[0x0][0xb20] ;  /* 0x00016400ff1577ac */ /* 0x000e620008000800 */
[----:B--2---:R-:W-:Y:S02]  /*1140*/  UISETP.NE.AND UP0, UPT, UR20, 0x1, UPT ;  /* 0x000000011400788c */ /* 0x004fe4000bf05270 */
[----:B---3--:R-:W-:Y:S01]  /*1150*/  UIMAD.WIDE.U32 UR4, UR48, UR12, URZ ;  /* 0x0000000c300472a5 */ /* 0x008fe2000f8e00ff */
[----:B------:R-:W2:Y:S01]  /*1160*/  LDCU.64 UR8, c[0x0][0xb28] ;  /* 0x00016500ff0877ac */ /* 0x000ea20008000a00 */
[----:B----4-:R-:W-:Y:S02]  /*1170*/  UIMAD.WIDE.U32 UR10, UR6, UR12, URZ ;  /* 0x0000000c060a72a5 */ /* 0x010fe4000f8e00ff */
[----:B------:R-:W-:-:S02]  /*1180*/  USHF.R.U32.HI UR5, URZ, UR13, UR5 ;  /* 0x0000000dff057299 */ /* 0x000fc40008011605 */
[----:B------:R-:W-:Y:S02]  /*1190*/  UISETP.NE.AND UP2, UPT, UR19, 0x1, UPT ;  /* 0x000000011300788c */ /* 0x000fe4000bf45270 */
[----:B------:R-:W-:Y:S01]  /*11a0*/  USEL UR5, UR48, UR5, !UP0 ;  /* 0x0000000530057287 */ /* 0x000fe2000c000000 */
[----:B------:R-:W-:Y:S01]  /*11b0*/  UMOV UR10, UR11 ;  /* 0x0000000b000a7c82 */ /* 0x000fe20008000000 */
[----:B------:R-:W-:Y:S02]  /*11c0*/  UIMAD.WIDE.U32 UR16, UR46, UR15, URZ ;  /* 0x0000000f2e1072a5 */ /* 0x000fe4000f8e00ff */
[----:B------:R-:W-:Y:S02]  /*11d0*/  @UP0 USHF.R.U32.HI UR6, URZ, UR13, UR10 ;  /* 0x0000000dff060299 */ /* 0x000fe4000801160a */
[----:B------:R-:W-:Y:S02]  /*11e0*/  UISETP.NE.AND UP0, UPT, UR14, 0x1, UPT ;  /* 0x000000010e00788c */ /* 0x000fe4000bf05270 */
[----:B-1----:R-:W-:-:S02]  /*11f0*/  UIMAD.WIDE.U32 UR10, UR7, UR15, URZ ;  /* 0x0000000f070a72a5 */ /* 0x002fc4000f8e00ff */
[----:B--2---:R-:W-:Y:S01]  /*1200*/  UIMAD.WIDE.U32 UR12, UR6, UR8, URZ ;  /* 0x00000008060c72a5 */ /* 0x004fe2000f8e00ff */
[----:B------:R-:W-:Y:S02]  /*1210*/  UMOV UR4, UR17 ;  /* 0x0000001100047c82 */ /* 0x000fe40008000000 */
[----:B------:R-:W-:Y:S02]  /*1220*/  USHF.R.U32.HI UR4, URZ, UR21, UR4 ;  /* 0x00000015ff047299 */ /* 0x000fe40008011604 */
[----:B------:R-:W-:Y:S02]  /*1230*/  UMOV UR10, UR11 ;  /* 0x0000000b000a7c82 */ /* 0x000fe40008000000 */
[----:B------:R-:W-:Y:S01]  /*1240*/  UMOV UR12, UR13 ;  /* 0x0000000d000c7c82 */ /* 0x000fe20008000000 */
[----:B------:R-:W-:Y:S02]  /*1250*/  @UP0 USHF.R.U32.HI UR7, URZ, UR21, UR10 ;  /* 0x00000015ff070299 */ /* 0x000fe4000801160a */
[----:B------:R-:W-:-:S02]  /*1260*/  USEL UR4, UR46, UR4, !UP0 ;  /* 0x000000042e047287 */ /* 0x000fc4000c000000 */
[----:B------:R-:W-:Y:S02]  /*1270*/  UIMAD.WIDE.U32 UR10, UR7, UR8, URZ ;  /* 0x00000008070a72a5 */ /* 0x000fe4000f8e00ff */
[----:B------:R-:W-:Y:S02]  /*1280*/  @UP2 USHF.R.U32.HI UR6, URZ, UR9, UR12 ;  /* 0x00000009ff062299 */ /* 0x000fe4000801160c */
[----:B------:R-:W-:-:S03]  /*1290*/  UIMAD.WIDE.U32 UR12, UR4, UR8, URZ ;  /* 0x00000008040c72a5 */ /* 0x000fc6000f8e00ff */
[----:B------:R-:W-:Y:S02]  /*12a0*/  UMOV UR10, UR11 ;  /* 0x0000000b000a7c82 */ /* 0x000fe40008000000 */
[----:B------:R-:W-:Y:S02]  /*12b0*/  @UP2 USHF.R.U32.HI UR7, URZ, UR9, UR10 ;  /* 0x00000009ff072299 */ /* 0x000fe4000801160a */
[----:B------:R-:W-:Y:S02]  /*12c0*/  UIMAD UR10, UR6, UR19, URZ ;  /* 0x00000013060a72a4 */ /* 0x000fe4000f8e02ff */
[----:B------:R-:W-:-:S04]  /*12d0*/  UIMAD UR7, UR7, UR19, URZ ;  /* 0x00000013070772a4 */ /* 0x000fc8000f8e02ff */
[----:B------:R-:W-:-:S03]  /*12e0*/  UISETP.GE.AND UP0, UPT, UR4, UR7, UPT ;  /* 0x000000070400728c */ /* 0x000fc6000bf06270 */
[----:B------:R-:W-:Y:S01]  /*12f0*/  UMOV UR7, UR13 ;  /* 0x0000000d00077c82 */ /* 0x000fe20008000000 */
[----:B------:R-:W-:Y:S02]  /*1300*/  UISETP.GE.OR UP0, UPT, UR5, UR10, UP0 ;  /* 0x0000000a0500728c */ /* 0x000fe40008706670 */
[----:B------:R-:W-:Y:S02]  /*1310*/  UIMAD.WIDE.U32 UR10, UR5, UR8, URZ ;  /* 0x00000008050a72a5 */ /* 0x000fe4000f8e00ff */
[----:B------:R-:W-:Y:S02]  /*1320*/  USHF.R.U32.HI UR7, URZ, UR9, UR7 ;  /* 0x00000009ff077299 */ /* 0x000fe40008011607 */
[----:B------:R-:W-:Y:S02]  /*1330*/  UIADD3 UR10, UPT, UPT, -UR4, URZ, URZ ;  /* 0x000000ff040a7290 */ /* 0x000fe4000fffe1ff */
[----:B------:R-:W-:Y:S02]  /*1340*/  USEL UR7, UR4, UR7, !UP2 ;  /* 0x0000000704077287 */ /* 0x000fe4000d000000 */
[----:B------:R-:W-:Y:S01]  /*1350*/  UIMAD UR10, UR14, UR10, UR46 ;  /* 0x0000000a0e0a72a4 */ /* 0x000fe2000f8e022e */
[----:B------:R-:W-:Y:S01]  /*1360*/  @!UP0 UMOV UR8, UR11 ;  /* 0x0000000b00088c82 */ /* 0x000fe20008000000 */
[----:B------:R-:W-:-:S02]  /*1370*/  UIADD3 UR11, UPT, UPT, -UR5, URZ, URZ ;  /* 0x000000ff050b7290 */ /* 0x000fc4000fffe1ff */
[----:B------:R-:W-:Y:S02]  /*1380*/  @!UP0 USHF.R.U32.HI UR8, URZ, UR9, UR8 ;  /* 0x00000009ff088299 */ /* 0x000fe40008011608 */
[----:B------:R-:W-:Y:S02]  /*1390*/  UIADD3 UR9, UPT, UPT, -UR7, URZ, URZ ;  /* 0x000000ff07097290 */ /* 0x000fe4000fffe1ff */
[----:B------:R-:W-:Y:S02]  /*13a0*/  @!UP0 USEL UR8, UR5, UR8, !UP2 ;  /* 0x0000000805088287 */ /* 0x000fe4000d000000 */
[----:B------:R-:W-:Y:S02]  /*13b0*/  UIMAD UR9, UR19, UR9, UR4 ;  /* 0x00000009130972a4 */ /* 0x000fe4000f8e0204 */
[----:B------:R-:W-:Y:S02]  /*13c0*/  @!UP0 UIADD3 UR7, UPT, UPT, UR7, -UR8, URZ ;  /* 0x8000000807078290 */ /* 0x000fe4000fffe0ff */
[----:B------:R-:W-:-:S02]  /*13d0*/  @!UP0 UIMAD UR6, UR9, UR6, UR8 ;  /* 0x00000006090682a4 */ /* 0x000fc4000f8e0208 */
[----:B------:R-:W-:Y:S02]  /*13e0*/  @!UP0 UIMAD UR4, UR7, UR19, UR5 ;  /* 0x00000013070482a4 */ /* 0x000fe4000f8e0205 */
[----:B------:R-:W-:Y:S02]  /*13f0*/  UIMAD UR48, UR20, UR11, UR48 ;  /* 0x0000000b143072a4 */ /* 0x000fe4000f8e0230 */
[----:B------:R-:W-:Y:S01]  /*1400*/  UIMAD UR46, UR4, UR14, UR10 ;  /* 0x0000000e042e72a4 */ /* 0x000fe2000f8e020a */
[----:B------:R-:W-:Y:S02]  /*1410*/  @!UP0 UMOV UR5, UR6 ;  /* 0x0000000600058c82 */ /* 0x000fe40008000000 */
[----:B------:R-:W-:-:S12]  /*1420*/  UIMAD UR48, UR5, UR20, UR48 ;  /* 0x00000014053072a4 */ /* 0x000fd8000f8e0230 */
.L_x_18:
[----:B------:R-:W-:-:S09]  /*1430*/  UISETP.NE.AND UP0, UPT, UR22, 0x1, UPT ;  /* 0x000000011600788c */ /* 0x000fd2000bf05270 */
[----:B------:R-:W-:Y:S05]  /*1440*/  BRA.U UP0, `(.L_x_19) ;  /* 0x0000000100407547 */ /* 0x000fea000b800000 */
[----:B------:R-:W2:Y:S01]  /*1450*/  LDCU.128 UR8, c[0x0][0xb10] ;  /* 0x00016200ff0877ac */ /* 0x000ea20008000c00 */
[----:B------:R-:W3:Y:S01]  /*1460*/  LDCU UR12, c[0x0][0xb0c] ;  /* 0x00016180ff0c77ac */ /* 0x000ee20008000800 */
[----:B------:R-:W4:Y:S01]  /*1470*/  LDCU UR13, c[0x0][0xb20] ;  /* 0x00016400ff0d77ac */ /* 0x000f220008000800 */
[----:B--2---:R-:W-:Y:S02]  /*1480*/  UIMAD.WIDE.U32 UR4, UR48, UR8, URZ ;  /* 0x00000008300472a5 */ /* 0x004fe4000f8e00ff */
[----:B------:R-:W-:Y:S02]  /*1490*/  UIMAD.WIDE.U32 UR6, UR46, UR11, URZ ;  /* 0x0000000b2e0672a5 */ /* 0x000fe4000f8e00ff */
[----:B---3--:R-:W-:Y:S02]  /*14a0*/  UISETP.NE.AND UP0, UPT, UR12, 0x1, UPT ;  /* 0x000000010c00788c */ /* 0x008fe4000bf05270 */
[----:B------:R-:W-:-:S03]  /*14b0*/  USHF.R.U32.HI UR5, URZ, UR9, UR5 ;  /* 0x00000009ff057299 */ /* 0x000fc60008011605 */
[----:B------:R-:W-:Y:S01]  /*14c0*/  UMOV UR4, UR7 ;  /* 0x0000000700047c82 */ /* 0x000fe20008000000 */
[----:B------:R-:W-:Y:S02]  /*14d0*/  USEL UR5, UR48, UR5, !UP0 ;  /* 0x0000000530057287 */ /* 0x000fe4000c000000 */
[----:B------:R-:W-:Y:S02]  /*14e0*/  UISETP.NE.AND UP0, UPT, UR10, 0x1, UPT ;  /* 0x000000010a00788c */ /* 0x000fe4000bf05270 */
[----:B----4-:R-:W-:-:S04]  /*14f0*/  USHF.R.U32.HI UR4, URZ, UR13, UR4 ;  /* 0x0000000dff047299 */ /* 0x010fc80008011604 */
[----:B------:R-:W-:-:S04]  /*1500*/  USEL UR4, UR46, UR4, !UP0 ;  /* 0x000000042e047287 */ /* 0x000fc8000c000000 */
[----:B------:R-:W-:Y:S02]  /*1510*/  UIADD3 UR6, UPT, UPT, UR5, -UR4, URZ ;  /* 0x8000000405067290 */ /* 0x000fe4000fffe0ff */
[----:B------:R-:W-:Y:S02]  /*1520*/  UIADD3 UR4, UPT, UPT, -UR5, UR4, URZ ;  /* 0x0000000405047290 */ /* 0x000fe4000fffe1ff */
[----:B------:R-:W-:Y:S02]  /*1530*/  UIMAD UR46, UR6, UR10, UR46 ;  /* 0x0000000a062e72a4 */ /* 0x000fe4000f8e022e */
[----:B------:R-:W-:-:S12]  /*1540*/  UIMAD UR48, UR4, UR12, UR48 ;  /* 0x0000000c043072a4 */ /* 0x000fd8000f8e0230 */
.L_x_19:
[----:B------:R-:W-:Y:S01]  /*1550*/  UISETP.NE.AND UP0, UPT, UR18, 0x2, UPT ;  /* 0x000000021200788c */ /* 0x000fe2000bf05270 */
[----:B------:R-:W-:Y:S09]  /*1560*/  BRA.U !UP6, `(.L_x_20) ;  /* 0x000000010e0c7547 */ /* 0x000ff2000b800000 */
[----:B------:R-:W-:Y:S01]  /*1570*/  UCGABAR_WAIT ;  /* 0x0000000000007dc7 */ /* 0x000fe20008000000 */
[----:B------:R-:W-:Y:S01]  /*1580*/  CCTL.IVALL ;  /* 0x00000000ff00798f */ /* 0x000fe20002000000 */
[----:B------:R-:W-:Y:S05]  /*1590*/  BRA `(.L_x_21) ;  /* 0x0000000000047947 */ /* 0x000fea0003800000 */
.L_x_20:
[----:B------:R-:W-:Y:S06]  /*15a0*/  BAR.SYNC.DEFER_BLOCKING 0x0 ;  /* 0x0000000000007b1d */ /* 0x000fec0000010000 */
.L_x_21:
[----:B------:R-:W-:Y:S05]  /*15b0*/  BRA.U UP0, `(.L_x_22) ;  /* 0x0000001500d47547 */ /* 0x000fea000b800000 */
[----:B------:R-:W2:Y:S01]  /*15c0*/  LDCU UR6, c[0x0][0x38c] ;  /* 0x00007180ff0677ac */ /* 0x000ea20008000800 */
[----:B------:R-:W-:Y:S01]  /*15d0*/  PLOP3.LUT P2, PT, PT, PT, UP3, 0x80, 0x8 ;  /* 0x000000000008781c */ /* 0x000fe20003f4f038 */
[----:B------:R-:W-:Y:S01]  /*15e0*/  IMAD.MOV.U32 R12, RZ, RZ, 0x1 ;  /* 0x00000001ff0c7424 */ /* 0x000fe200078e00ff */
[----:B------:R-:W-:Y:S01]  /*15f0*/  ISETP.EQ.OR P3, PT, R0, RZ, P4 ;  /* 0x000000ff0000720c */ /* 0x000fe20002762670 */
[----:B------:R-:W-:Y:S01]  /*1600*/  UISETP.NE.AND UP1, UPT, UR18, URZ, UPT ;  /* 0x000000ff1200728c */ /* 0x000fe2000bf25270 */
[----:B------:R-:W-:Y:S01]  /*1610*/  PLOP3.LUT P2, PT, P2, PT, PT, 0x8, 0x80 ;  /* 0x000000000080781c */ /* 0x000fe2000174e170 */
[----:B------:R-:W-:Y:S01]  /*1620*/  USEL UR38, URZ, 0x1, UP5 ;  /* 0x00000001ff267887 */ /* 0x000fe2000a800000 */
[----:B------:R-:W-:Y:S01]  /*1630*/  CS2R R10, SRZ ;  /* 0x00000000000a7805 */ /* 0x000fe2000001ff00 */
[----:B------:R-:W-:Y:S01]  /*1640*/  IMAD.MOV.U32 R9, RZ, RZ, RZ ;  /* 0x000000ffff097224 */ /* 0x000fe200078e00ff */
[----:B------:R-:W3:Y:S01]  /*1650*/  LDCU UR62, c[0x0][0x370] ;  /* 0x00006e00ff3e77ac */ /* 0x000ee20008000800 */
[----:B------:R-:W-:Y:S01]  /*1660*/  IMAD.MOV.U32 R8, RZ, RZ, 0x1 ;  /* 0x00000001ff087424 */ /* 0x000fe200078e00ff */
[----:B------:R-:W4:Y:S01]  /*1670*/  LDCU.64 UR54, c[0x0][0x348] ;  /* 0x00006900ff3677ac */ /* 0x000f220008000a00 */
[----:B------:R-:W-:-:S02]  /*1680*/  USHF.R.U32.HI UR66, URZ, 0x6, UR29 ;  /* 0x00000006ff427899 */ /* 0x000fc4000801161d */
[----:B--2---:R-:W-:Y:S02]  /*1690*/  UIADD3 UR5, UPT, UPT, UR6, 0xff, URZ ;  /* 0x000000ff06057890 */ /* 0x004fe4000fffe0ff */
[----:B------:R-:W-:Y:S02]  /*16a0*/  UIADD3 UR67, UPT, UPT, UR6, 0x1fe, URZ ;  /* 0x000001fe06437890 */ /* 0x000fe4000fffe0ff */
[----:B------:R-:W-:Y:S01]  /*16b0*/  USHF.R.S32.HI UR4, URZ, 0x1f, UR5 ;  /* 0x0000001fff047899 */ /* 0x000fe20008011405 */
[----:B------:R-:W2:Y:S03]  /*16c0*/  LDCU UR61, c[0x0][0x374] ;  /* 0x00006e80ff3d77ac */ /* 0x000ea60008000800 */
[----:B------:R-:W-:Y:S02]  /*16d0*/  ULEA.HI UR4, UR4, UR5, URZ, 0x8 ;  /* 0x0000000504047291 */ /* 0x000fe4000f8f40ff */
[----:B------:R-:W-:-:S02]  /*16e0*/  USEL UR38, UR38, 0x2, UP1 ;  /* 0x0000000226267887 */ /* 0x000fc40008800000 */
[----:B------:R-:W-:Y:S02]  /*16f0*/  USHF.R.S32.HI UR64, URZ, 0x8, UR4 ;  /* 0x00000008ff407899 */ /* 0x000fe40008011404 */
[----:B------:R-:W-:Y:S02]  /*1700*/  UIADD3 UR4, UPT, UPT, UR6, -0x1, URZ ;  /* 0xffffffff06047890 */ /* 0x000fe4000fffe0ff */
[----:B------:R-:W-:Y:S02]  /*1710*/  UISETP.LT.U32.AND UP0, UPT, UR64, 0x3, UPT ;  /* 0x000000034000788c */ /* 0x000fe4000bf01070 */
[----:B------:R-:W-:Y:S02]  /*1720*/  UISETP.GE.U32.AND UP2, UPT, UR4, -0x1ff, UPT ;  /* 0xfffffe010400788c */ /* 0x000fe4000bf46070 */
[----:B------:R-:W-:Y:S01]  /*1730*/  USEL UR63, UR64, 0x3, UP0 ;  /* 0x00000003403f7887 */ /* 0x000fe20008000000 */
[----:B------:R-:W-:-:S03]  /*1740*/  UMOV UR23, URZ ;  /* 0x000000ff00177c82 */ /* 0x000fc60008000000 */
[----:B------:R-:W-:Y:S02]  /*1750*/  UIADD3 UR37, UPT, UPT, UR63, -0x1, URZ ;  /* 0xffffffff3f257890 */ /* 0x000fe4000fffe0ff */
[----:B------:R-:W-:-:S03]  /*1760*/  UIADD3 UR65, UPT, UPT, UR64, -UR63, URZ ;  /* 0x8000003f40417290 */ /* 0x000fc6000fffe0ff */
[----:B------:R-:W-:-:S04]  /*1770*/  @UP2 UIADD3 UR37, UPT, UPT, UR63, URZ, URZ ;  /* 0x000000ff3f252290 */ /* 0x000fc8000fffe0ff */
[----:B--234-:R-:W-:-:S12]  /*1780*/  UIADD3 UR37, UPT, UPT, UR37, 0x1, URZ ;  /* 0x0000000125257890 */ /* 0x01cfd8000fffe0ff */
.L_x_46:
[----:B------:R-:W-:Y:S01]  /*1790*/  UISETP.NE.AND UP0, UPT, UR39, URZ, UPT ;  /* 0x000000ff2700728c */ /* 0x000fe2000bf05270 */
[----:B------:R-:W2:Y:S08]  /*17a0*/  S2UR UR39, SR_CgaCtaId ;  /* 0x00000000002779c3 */ /* 0x000eb00000008800 */
[----:B---3--:R-:W-:Y:S05]  /*17b0*/  BRA.U UP0, `(.L_x_23) ;  /* 0x0000000100347547 */ /* 0x008fea000b800000 */
[----:B------:R-:W3:Y:S01]  /*17c0*/  S2R R0, SR_CgaCtaId ;  /* 0x0000000000007919 */ /* 0x000ee20000008800 */
[----:B------:R-:W-:-:S04]  /*17d0*/  MOV R2, 0x400 ;  /* 0x0000040000027802 */ /* 0x000fc80000000f00 */
[----:B---3--:R-:W-:Y:S02]  /*17e0*/  LEA R0, R0, R2, 0x18 ;  /* 0x0000000200007211 */ /* 0x008fe400078ec0ff */
[----:B------:R-:W-:-:S03]  /*17f0*/  SHF.L.U32 R2, R8, 0x1f, RZ ;  /* 0x0000001f08027819 */ /* 0x000fc600000006ff */
[----:B------:R-:W-:-:S04]  /*1800*/  IMAD R0, R9, 0x8, R0 ;  /* 0x0000000809007824 */ /* 0x000fc800078e0200 */
[----:B------:R-:W3:Y:S02]  /*1810*/  SYNCS.PHASECHK.TRANS64.TRYWAIT P0, [R0+URZ+0xd0], R2 ;  /* 0x0000d002000075a7 */ /* 0x000ee400080011ff */
[----:B---3--:R-:W-:Y:S05]  /*1820*/  @!P0 BRA `(.L_x_24) ;  /* 0x0000005c00948947 */ /* 0x008fea0003800000 */
.L_x_114:
[----:B------:R-:W-:Y:S01]  /*1830*/  VIADD R9, R9, 0x1 ;  /* 0x0000000109097836 */ /* 0x000fe20000000000 */
[----:B------:R3:W-:Y:S04]  /*1840*/  SYNCS.ARRIVE.TRANS64.A1T0 RZ, [R0+URZ+0xc0], RZ ;  /* 0x0000c0ff00ff79a7 */ /* 0x0007e800081000ff */
[----:B------:R-:W-:-:S04]  /*1850*/  ISETP.NE.AND P0, PT, R9, 0x2, PT ;  /* 0x000000020900780c */ /* 0x000fc80003f05270 */
[----:B------:R-:W-:Y:S02]  /*1860*/  SEL R9, R9, RZ, P0 ;  /* 0x000000ff09097207 */ /* 0x000fe40000000000 */
[----:B---3--:R-:W-:-:S04]  /*1870*/  SEL R0, RZ, 0x1, P0 ;  /* 0x00000001ff007807 */ /* 0x008fc80000000000 */
[----:B------:R-:W-:-:S07]  /*1880*/  LOP3.LUT R8, R8, R0, RZ, 0x3c, !PT ;  /* 0x0000000008087212 */ /* 0x000fce00078e3cff */
.L_x_23:
[----:B------:R-:W-:Y:S01]  /*1890*/  UMOV UR21, 0x400 ;  /* 0x0000040000157882 */ /* 0x000fe20000000000 */
[----:B------:R-:W-:Y:S01]  /*18a0*/  SHF.L.U32 R0, R12, 0x1f, RZ ;  /* 0x0000001f0c007819 */ /* 0x000fe200000006ff */
[----:B--2---:R-:W-:Y:S02]  /*18b0*/  ULEA UR21, UR39, UR21, 0x18 ;  /* 0x0000001527157291 */ /* 0x004fe4000f8ec0ff */
[----:B------:R-:W-:Y:S02]  /*18c0*/  UISETP.GE.U32.AND UP0, UPT, UR67, 0x1ff, UPT ;  /* 0x000001ff4300788c */ /* 0x000fe4000bf06070 */
[----:B------:R-:W-:Y:S02]  /*18d0*/  ULEA UR4, UR23, UR21, 0x3 ;  /* 0x0000001517047291 */ /* 0x000fe4000f8e18ff */
[----:B------:R-:W-:Y:S02]  /*18e0*/  USHF.L.U32 UR59, UR48, 0x6, URZ ;  /* 0x00000006303b7899 */ /* 0x000fe400080006ff */
[----:B------:R-:W-:Y:S01]  /*18f0*/  UIMAD UR27, UR46, 0x30, UR66 ;  /* 0x000000302e1b78a4 */ /* 0x000fe2000f8e0242 */
[----:B------:R-:W-:-:S04]  /*1900*/  UMOV UR13, URZ ;  /* 0x000000ff000d7c82 */ /* 0x000fc80008000000 */
[----:B------:R2:W3:Y:S01]  /*1910*/  SYNCS.PHASECHK.TRANS64.TRYWAIT P1, [UR4+0x18], R0 ;  /* 0x00001800ff0075a7 */ /* 0x0004e20008021104 */
[----:B------:R-:W-:Y:S06]  /*1920*/  BRA.U !UP0, `(.L_x_25) ;  /* 0x0000000508587547 */ /* 0x000fec000b800000 */
[----:B------:R-:W-:Y:S01]  /*1930*/  UMOV UR22, URZ ;  /* 0x000000ff00167c82 */ /* 0x000fe20008000000 */
[----:B------:R-:W-:-:S05]  /*1940*/  UMOV UR6, UR23 ;  /* 0x0000001700067c82 */ /* 0x000fca0008000000 */
.L_x_33:
[----:B------:R-:W-:Y:S01]  /*1950*/  ULEA UR57, UR6, UR21, 0x3 ;  /* 0x0000001506397291 */ /* 0x000fe2000f8e18ff */
[----:B---3--:R-:W-:Y:S01]  /*1960*/  @!P4 MOV R2, 0xe000 ;  /* 0x0000e0000002c802 */ /* 0x008fe20000000f00 */
[----:B-123--:R-:W-:Y:S10]  /*1970*/  @P1 BRA `(.L_x_26) ;  /* 0x00000000000c1947 */ /* 0x00eff40003800000 */
[----:B------:R-:W-:-:S04]  /*1980*/  SHF.L.U32 R3, R12, 0x1f, RZ ;  /* 0x0000001f0c037819 */ /* 0x000fc800000006ff */
[----:B------:R-:W3:Y:S02]  /*1990*/  SYNCS.PHASECHK.TRANS64.TRYWAIT P0, [UR57+0x18], R3 ;  /* 0x00001803ff0075a7 */ /* 0x000ee40008001139 */
[----:B---3--:R-:W-:Y:S05]  /*19a0*/  @!P0 BRA `(.L_x_27) ;  /* 0x0000005c00488947 */ /* 0x008fea0003800000 */
.L_x_26:
[----:B------:R3:W-:Y:S01]  /*19b0*/  @!P4 SYNCS.ARRIVE.TRANS64 RZ, [UR57], R2 ;  /* 0x00000002ffffc9a7 */ /* 0x0007e20008000039 */
[----:B------:R-:W-:-:S04]  /*19c0*/  ULOP3.LUT UR4, UR38, 0x2, URZ, 0xfc, !UPT ;  /* 0x0000000226047892 */ /* 0x000fc8000f8efcff */
[----:B------:R-:W-:-:S09]  /*19d0*/  UISETP.NE.AND UP0, UPT, UR4, 0x2, UPT ;  /* 0x000000020400788c */ /* 0x000fd2000bf05270 */
[----:B------:R-:W-:Y:S05]  /*19e0*/  BRA.U UP0, `(.L_x_28) ;  /* 0x0000000100047547 */ /* 0x000fea000b800000 */
[----:B-1----:R-:W-:Y:S05]  /*19f0*/  BPT.TRAP 0x1 ;  /* 0x000000040000795c */ /* 0x002fea0000300000 */
.L_x_28:
[----:B------:R-:W-:Y:S04]  /*1a00*/  BSSY.RECONVERGENT B0, `(.L_x_29) ;  /* 0x0000003000007945 */ /* 0x000fe80003800200 */
[----:B------:R-:W-:Y:S05]  /*1a10*/  @P3 BRA `(.L_x_30) ;  /* 0x0000000000043947 */ /* 0x000fea0003800000 */
[----:B-1----:R-:W-:Y:S05]  /*1a20*/  BPT.TRAP 0x1 ;  /* 0x000000040000795c */ /* 0x002fea0000300000 */
.L_x_30:
[----:B-1----:R-:W-:Y:S05]  /*1a30*/  BSYNC.RECONVERGENT B0 ;  /* 0x0000000000007941 */ /* 0x002fea0003800200 */
.L_x_29:
[----:B------:R-:W-:Y:S01]  /*1a40*/  UIADD3 UR4, UPT, UPT, UR6, 0x1, URZ ;  /* 0x0000000106047890 */ /* 0x000fe2000fffe0ff */
[----:B------:R-:W-:Y:S01]  /*1a50*/  BSSY.RECONVERGENT B0, `(.L_x_31) ;  /* 0x000003e000007945 */ /* 0x000fe20003800200 */
[----:B------:R-:W-:Y:S02]  /*1a60*/  ELECT P0, URZ, PT ;  /* 0x0000000000ff782f */ /* 0x000fe40003800000 */
[----:B------:R-:W-:-:S04]  /*1a70*/  UISETP.NE.AND UP0, UPT, UR4, 0x3, UPT ;  /* 0x000000030400788c */ /* 0x000fc8000bf05270 */
[----:B------:R-:W-:Y:S02]  /*1a80*/  USEL UR5, URZ, 0x1, UP0 ;  /* 0x00000001ff057887 */ /* 0x000fe40008000000 */
[----:B------:R-:W-:-:S04]  /*1a90*/  USEL UR23, UR4, URZ, UP0 ;  /* 0x000000ff04177287 */ /* 0x000fc80008000000 */
[----:B------:R-:W-:Y:S01]  /*1aa0*/  ULEA UR4, UR23, UR21, 0x3 ;  /* 0x0000001517047291 */ /* 0x000fe2000f8e18ff */
[----:B------:R-:W-:-:S04]  /*1ab0*/  LOP3.LUT R12, R12, UR5, RZ, 0x3c, !PT ;  /* 0x000000050c0c7c12 */ /* 0x000fc8000f8e3cff */
[----:B--2---:R-:W-:-:S04]  /*1ac0*/  SHF.L.U32 R0, R12, 0x1f, RZ ;  /* 0x0000001f0c007819 */ /* 0x004fc800000006ff */
[----:B------:R1:W2:Y:S01]  /*1ad0*/  SYNCS.PHASECHK.TRANS64.TRYWAIT P1, [UR4+0x18], R0 ;  /* 0x00001800ff0075a7 */ /* 0x0002a20008021104 */
[----:B------:R-:W-:Y:S05]  /*1ae0*/  @!P0 BRA `(.L_x_32) ;  /* 0x0000000000d08947 */ /* 0x000fea0003800000 */
[----:B------:R-:W-:Y:S02]  /*1af0*/  ULEA UR32, UR6, UR21, 0xf ;  /* 0x0000001506207291 */ /* 0x000fe4000f8e78ff */
[----:B------:R-:W-:Y:S02]  /*1b00*/  UIADD3 UR4, UP1, UPT, UR54, 0x80, URZ ;  /* 0x0000008036047890 */ /* 0x000fe4000ff3e0ff */
[----:B------:R-:W-:Y:S02]  /*1b10*/  UIMAD UR7, UR6, 0x3000, UR29 ;  /* 0x00003000060778a4 */ /* 0x000fe4000f8e021d */
[----:B------:R-:W-:Y:S02]  /*1b20*/  USHF.L.U32 UR58, UR22, 0x8, URZ ;  /* 0x00000008163a7899 */ /* 0x000fe400080006ff */
[----:B------:R-:W-:Y:S02]  /*1b30*/  UIADD3 UR14, UP0, UPT, UR54, 0x180, URZ ;  /* 0x00000180360e7890 */ /* 0x000fe4000ff1e0ff */
[----:B------:R-:W-:-:S02]  /*1b40*/  UIADD3.X UR5, UPT, UPT, URZ, UR55, URZ, UP1, !UPT ;  /* 0x00000037ff057290 */ /* 0x000fc40008ffe4ff */
[----:B------:R-:W-:Y:S02]  /*1b50*/  ULEA UR7, UR7, UR21, 0x1 ;  /* 0x0000001507077291 */ /* 0x000fe4000f8e08ff */
[----:B------:R-:W-:Y:S02]  /*1b60*/  UIADD3 UR56, UPT, UPT, UR32, 0x3300, URZ ;  /* 0x0000330020387890 */ /* 0x000fe4000fffe0ff */
[----:B------:R-:W-:Y:S02]  /*1b70*/  UIADD3 UR50, UPT, UPT, UR58, 0x40, URZ ;  /* 0x000000403a327890 */ /* 0x000fe4000fffe0ff */
[----:B------:R-:W-:Y:S02]  /*1b80*/  UIADD3 UR48, UPT, UPT, UR32, 0x5300, URZ ;  /* 0x0000530020307890 */ /* 0x000fe4000fffe0ff */
[----:B------:R-:W-:Y:S02]  /*1b90*/  UIADD3 UR42, UPT, UPT, UR58, 0x80, URZ ;  /* 0x000000803a2a7890 */ /* 0x000fe4000fffe0ff */
[----:B------:R-:W-:-:S02]  /*1ba0*/  UIADD3 UR40, UPT, UPT, UR32, 0x7300, URZ ;  /* 0x0000730020287890 */ /* 0x000fc4000fffe0ff */
[----:B------:R-:W-:Y:S02]  /*1bb0*/  UIADD3 UR34, UPT, UPT, UR58, 0xc0, URZ ;  /* 0x000000c03a227890 */ /* 0x000fe4000fffe0ff */
[----:B------:R-:W-:Y:S02]  /*1bc0*/  UIADD3 UR32, UPT, UPT, UR32, 0x9300, URZ ;  /* 0x0000930020207890 */ /* 0x000fe4000fffe0ff */
[----:B------:R-:W-:Y:S02]  /*1bd0*/  UIADD3.X UR15, UPT, UPT, URZ, UR55, URZ, UP0, !UPT ;  /* 0x00000037ff0f7290 */ /* 0x000fe400087fe4ff */
[----:B------:R-:W-:Y:S02]  /*1be0*/  UIADD3 UR24, UPT, UPT, UR7, 0x1b300, URZ ;  /* 0x0001b30007187890 */ /* 0x000fe4000fffe0ff */
[----:B------:R-:W-:Y:S01]  /*1bf0*/  UIADD3 UR8, UPT, UPT, UR7, 0x1cb00, URZ ;  /* 0x0001cb0007087890 */ /* 0x000fe2000fffe0ff */
[----:B------:R-:W-:Y:S01]  /*1c00*/  UMOV UR30, 0x0 ;  /* 0x00000000001e7882 */ /* 0x000fe20000000000 */
[----:B------:R-:W-:Y:S01]  /*1c10*/  UMOV UR31, 0x10000000 ;  /* 0x10000000001f7882 */ /* 0x000fe20000000000 */
[----:B------:R-:W-:Y:S01]  /*1c20*/  UMOV UR49, UR57 ;  /* 0x0000003900317c82 */ /* 0x000fe20008000000 */
[----:B------:R-:W-:Y:S01]  /*1c30*/  UMOV UR51, UR59 ;  /* 0x0000003b00337c82 */ /* 0x000fe20008000000 */
[----:B------:R-:W-:Y:S01]  /*1c40*/  UMOV UR52, UR60 ;  /* 0x0000003c00347c82 */ /* 0x000fe20008000000 */
[----:B------:R-:W-:Y:S01]  /*1c50*/  UMOV UR41, UR57 ;  /* 0x0000003900297c82 */ /* 0x000fe20008000000 */
[----:B------:R-:W-:Y:S01]  /*1c60*/  UMOV UR43, UR59 ;  /* 0x0000003b002b7c82 */ /* 0x000fe20008000000 */
[----:B------:R-:W-:Y:S01]  /*1c70*/  UMOV UR44, UR60 ;  /* 0x0000003c002c7c82 */ /* 0x000fe20008000000 */
[----:B------:R-:W-:Y:S01]  /*1c80*/  UTMALDG.3D [UR56], [UR4], desc[UR30] ;  /* 0x00001e38040075b4 */ /* 0x000fe20008011000 */
[----:B------:R-:W-:Y:S01]  /*1c90*/  UMOV UR33, UR57 ;  /* 0x0000003900217c82 */ /* 0x000fe20008000000 */
[----:B------:R-:W-:Y:S01]  /*1ca0*/  UMOV UR35, UR59 ;  /* 0x0000003b00237c82 */ /* 0x000fe20008000000 */
[----:B------:R-:W-:Y:S01]  /*1cb0*/  UMOV UR36, UR60 ;  /* 0x0000003c00247c82 */ /* 0x000fe20008000000 */
[----:B------:R-:W-:Y:S01]  /*1cc0*/  UMOV UR13, 0x30000 ;  /* 0x00030000000d7882 */ /* 0x000fe20000000000 */
[----:B------:R-:W-:Y:S01]  /*1cd0*/  UMOV UR25, UR57 ;  /* 0x0000003900197c82 */ /* 0x000fe20008000000 */
[----:B------:R-:W-:Y:S01]  /*1ce0*/  UMOV UR28, UR60 ;  /* 0x0000003c001c7c82 */ /* 0x000fe20008000000 */
[----:B------:R-:W-:Y:S01]  /*1cf0*/  UMOV UR26, UR58 ;  /* 0x0000003a001a7c82 */ /* 0x000fe20008000000 */
[----:B------:R-:W-:Y:S01]  /*1d00*/  UTMALDG.3D [UR48], [UR4], desc[UR30] ;  /* 0x00001e30040075b4 */ /* 0x000fe20008011000 */
[----:B------:R-:W-:Y:S01]  /*1d10*/  UMOV UR9, UR57 ;  /* 0x0000003900097c82 */ /* 0x000fe20008000000 */
[----:B------:R-:W-:Y:S01]  /*1d20*/  UMOV UR11, UR27 ;  /* 0x0000001b000b7c82 */ /* 0x000fe20008000000 */
[----:B------:R-:W-:Y:S01]  /*1d30*/  UMOV UR12, UR60 ;  /* 0x0000003c000c7c82 */ /* 0x000fe20008000000 */
[----:B------:R-:W-:Y:S01]  /*1d40*/  UMOV UR10, UR50 ;  /* 0x00000032000a7c82 */ /* 0x000fe20008000000 */
[----:B------:R-:W-:Y:S01]  /*1d50*/  UIADD3 UR16, UPT, UPT, UR7, 0x1e300, URZ ;  /* 0x0001e30007107890 */ /* 0x000fe2000fffe0ff */
[----:B------:R-:W-:Y:S01]  /*1d60*/  UMOV UR17, UR57 ;  /* 0x0000003900117c82 */ /* 0x000fe20008000000 */
[----:B------:R-:W-:Y:S01]  /*1d70*/  UTMALDG.3D [UR40], [UR4], desc[UR30] ;  /* 0x00001e28040075b4 */ /* 0x000fe20008011000 */
[----:B------:R-:W-:Y:S01]  /*1d80*/  UMOV UR19, UR27 ;  /* 0x0000001b00137c82 */ /* 0x000fe20008000000 */
[----:B------:R-:W-:Y:S01]  /*1d90*/  UMOV UR20, UR60 ;  /* 0x0000003c00147c82 */ /* 0x000fe20008000000 */
[----:B------:R-:W-:Y:S01]  /*1da0*/  UMOV UR18, UR42 ;  /* 0x0000002a00127c82 */ /* 0x000fe20008000000 */
[----:B------:R-:W-:Y:S01]  /*1db0*/  UTMALDG.3D [UR32], [UR4], desc[UR30] ;  /* 0x00001e20040075b4 */ /* 0x000fe20008011000 */
[----:B------:R-:W-:Y:S01]  /*1dc0*/  UTMALDG.3D.MULTICAST [UR24], [UR14], UR13, desc[UR30] ;  /* 0x00001e180e0073b4 */ /* 0x000fe2000801180d */
[----:B------:R4:W-:Y:S01]  /*1dd0*/  UTMALDG.3D.MULTICAST [UR8], [UR14], UR13, desc[UR30] ;  /* 0x00001e080e0073b4 */ /* 0x0009e2000801180d */
[----:B------:R1:W-:Y:S01]  /*1de0*/  UTMALDG.3D.MULTICAST [UR16], [UR14], UR13, desc[UR30] ;  /* 0x00001e100e0073b4 */ /* 0x0003e2000801180d */
[----:B----4-:R-:W-:Y:S01]  /*1df0*/  UIADD3 UR8, UPT, UPT, UR7, 0x1fb00, URZ ;  /* 0x0001fb0007087890 */ /* 0x010fe2000fffe0ff */
[----:B------:R-:W-:-:S08]  /*1e00*/  UMOV UR10, UR34 ;  /* 0x00000022000a7c82 */ /* 0x000fd00008000000 */
[----:B------:R1:W-:Y:S02]  /*1e10*/  UTMALDG.3D.MULTICAST [UR8], [UR14], UR13, desc[UR30] ;  /* 0x00001e080e0073b4 */ /* 0x0003e4000801180d */
[----:B-1----:R-:W-:Y:S01]  /*1e20*/  NOP ;  /* 0x0000000000007918 */ /* 0x002fe20000000000 */
.L_x_32:
[----:B------:R-:W-:Y:S05]  /*1e30*/  BSYNC.RECONVERGENT B0 ;  /* 0x0000000000007941 */ /* 0x000fea0003800200 */
.L_x_31:
[----:B------:R-:W-:Y:S01]  /*1e40*/  UIADD3 UR22, UPT, UPT, UR22, 0x1, URZ ;  /* 0x0000000116167890 */ /* 0x000fe2000fffe0ff */
[----:B------:R-:W-:Y:S01]  /*1e50*/  UMOV UR6, UR23 ;  /* 0x0000001700067c82 */ /* 0x000fe20008000000 */
[----:B------:R-:W-:Y:S02]  /*1e60*/  UMOV UR13, UR37 ;  /* 0x00000025000d7c82 */ /* 0x000fe40008000000 */
[----:B------:R-:W-:-:S09]  /*1e70*/  UISETP.NE.AND UP0, UPT, UR22, UR37, UPT ;  /* 0x000000251600728c */ /* 0x000fd2000bf05270 */
[----:B------:R-:W-:Y:S05]  /*1e80*/  BRA.U UP0, `(.L_x_33) ;  /* 0xfffffff900b07547 */ /* 0x000fea000b83ffff */
.L_x_25:
[----:B------:R-:W-:Y:S01]  /*1e90*/  ULEA UR4, UR23, UR21, 0x3 ;  /* 0x0000001517047291 */ /* 0x000fe2000f8e18ff */
[----:B-12---:R-:W-:Y:S01]  /*1ea0*/  SHF.L.U32 R0, R12, 0x1f, RZ ;  /* 0x0000001f0c007819 */ /* 0x006fe200000006ff */
[----:B------:R-:W-:Y:S01]  /*1eb0*/  @!P2 SYNCS.ARRIVE.TRANS64.A1T0 RZ, [UR21+0x58], RZ ;  /* 0x000058ffffffa9a7 */ /* 0x000fe20008100015 */
[----:B------:R-:W-:-:S06]  /*1ec0*/  UISETP.GT.AND UP0, UPT, UR64, UR63, UPT ;  /* 0x0000003f4000728c */ /* 0x000fcc000bf04270 */
[----:B---3--:R1:W2:Y:S03]  /*1ed0*/  SYNCS.PHASECHK.TRANS64.TRYWAIT P1, [UR4+0x18], R0 ;  /* 0x00001800ff0075a7 */ /* 0x0082a60008021104 */
[----:B------:R-:W-:Y:S05]  /*1ee0*/  BRA.U !UP0, `(.L_x_34) ;  /* 0x0000000508547547 */ /* 0x000fea000b800000 */
[----:B------:R-:W-:Y:S01]  /*1ef0*/  UIADD3 UR22, UPT, UPT, UR65, UR13, URZ ;  /* 0x0000000d41167290 */ /* 0x000fe2000fffe0ff */
[----:B------:R-:W-:-:S11]  /*1f00*/  UMOV UR6, UR23 ;  /* 0x0000001700067c82 */ /* 0x000fd60008000000 */
.L_x_42:
[----:B------:R-:W-:Y:S01]  /*1f10*/  ULEA UR57, UR6, UR21, 0x3 ;  /* 0x0000001506397291 */ /* 0x000fe2000f8e18ff */
[----:B--2---:R-:W-:Y:S01]  /*1f20*/  @!P4 MOV R2, 0xe000 ;  /* 0x0000e0000002c802 */ /* 0x004fe20000000f00 */
[----:B--23--:R-:W-:Y:S10]  /*1f30*/  @P1 BRA `(.L_x_35) ;  /* 0x00000000000c1947 */ /* 0x00cff40003800000 */
[----:B------:R-:W-:-:S04]  /*1f40*/  SHF.L.U32 R3, R12, 0x1f, RZ ;  /* 0x0000001f0c037819 */ /* 0x000fc800000006ff */
[----:B------:R-:W2:Y:S02]  /*1f50*/  SYNCS.PHASECHK.TRANS64.TRYWAIT P0, [UR57+0x18], R3 ;  /* 0x00001803ff0075a7 */ /* 0x000ea40008001139 */
[----:B--2---:R-:W-:Y:S05]  /*1f60*/  @!P0 BRA `(.L_x_36) ;  /* 0x0000005400f08947 */ /* 0x004fea0003800000 */
.L_x_35:
[----:B------:R2:W-:Y:S01]  /*1f70*/  @!P4 SYNCS.ARRIVE.TRANS64 RZ, [UR57], R2 ;  /* 0x00000002ffffc9a7 */ /* 0x0005e20008000039 */
[----:B------:R-:W-:-:S04]  /*1f80*/  ULOP3.LUT UR4, UR38, 0x2, URZ, 0xfc, !UPT ;  /* 0x0000000226047892 */ /* 0x000fc8000f8efcff */
[----:B------:R-:W-:-:S09]  /*1f90*/  UISETP.NE.AND UP0, UPT, UR4, 0x2, UPT ;  /* 0x000000020400788c */ /* 0x000fd2000bf05270 */
[----:B------:R-:W-:Y:S05]  /*1fa0*/  BRA.U UP0, `(.L_x_37) ;  /* 0x0000000100047547 */ /* 0x000fea000b800000 */
[----:B------:R-:W-:Y:S05]  /*1fb0*/  BPT.TRAP 0x1 ;  /* 0x000000040000795c */ /* 0x000fea0000300000 */
.L_x_37:
[----:B------:R-:W-:Y:S04]  /*1fc0*/  BSSY.RECONVERGENT B0, `(.L_x_38) ;  /* 0x0000003000007945 */ /* 0x000fe80003800200 */
[----:B------:R-:W-:Y:S05]  /*1fd0*/  @P3 BRA `(.L_x_39) ;  /* 0x0000000000043947 */ /* 0x000fea0003800000 */
[----:B------:R-:W-:Y:S05]  /*1fe0*/  BPT.TRAP 0x1 ;  /* 0x000000040000795c */ /* 0x000fea0000300000 */
.L_x_39:
[----:B------:R-:W-:Y:S05]  /*1ff0*/  BSYNC.RECONVERGENT B0 ;  /* 0x0000000000007941 */ /* 0x000fea0003800200 */
.L_x_38:
        /* <DEDUP_REMOVED lines=8> */
[----:B-1----:R-:W-:-:S04]  /*2080*/  SHF.L.U32 R0, R12, 0x1f, RZ ;  /* 0x0000001f0c007819 */ /* 0x002fc800000006ff */
[----:B------:R1:W3:Y:S01]  /*2090*/  SYNCS.PHASECHK.TRANS64.TRYWAIT P1, [UR4+0x18], R0 ;  /* 0x00001800ff0075a7 */ /* 0x0002e20008021104 */
        /* <DEDUP_REMOVED lines=53> */
.L_x_41:
[----:B------:R-:W-:Y:S05]  /*23f0*/  BSYNC.RECONVERGENT B0 ;  /* 0x0000000000007941 */ /* 0x000fea0003800200 */
.L_x_40:
[----:B------:R-:W-:Y:S01]  /*2400*/  UIADD3 UR13, UPT, UPT, UR13, 0x1, URZ ;  /* 0x000000010d0d7890 */ /* 0x000fe2000fffe0ff */
[----:B------:R-:W-:-:S03]  /*2410*/  UMOV UR6, UR23 ;  /* 0x0000001700067c82 */ /* 0x000fc60008000000 */
[----:B------:R-:W-:-:S09]  /*2420*/  UISETP.NE.AND UP0, UPT, UR13, UR22, UPT ;  /* 0x000000160d00728c */ /* 0x000fd2000bf05270 */
[----:B------:R-:W-:Y:S05]  /*2430*/  BRA.U UP0, `(.L_x_42) ;  /* 0xfffffff900b47547 */ /* 0x000fea000b83ffff */
.L_x_34:
[C---:B------:R-:W-:Y:S01]  /*2440*/  LEA R3, R11.reuse, UR21, 0x3 ;  /* 0x000000150b037c11 */ /* 0x040fe2000f8e18ff */
[----:B------:R-:W-:Y:S01]  /*2450*/  NOP ;  /* 0x0000000000007918 */ /* 0x000fe20000000000 */
[----:B-1----:R-:W-:Y:S02]  /*2460*/  SHF.L.U32 R0, R10, 0x1f, RZ ;  /* 0x0000001f0a007819 */ /* 0x002fe400000006ff */
[----:B------:R-:W-:Y:S02]  /*2470*/  LEA R4, R11, UR21, 0x4 ;  /* 0x000000150b047c11 */ /* 0x000fe4000f8e20ff */
[----:B------:R-:W1:Y:S02]  /*2480*/  SYNCS.PHASECHK.TRANS64.TRYWAIT P0, [R3+URZ+0x60], R0 ;  /* 0x00006000030075a7 */ /* 0x000e6400080011ff */
[----:B-1----:R-:W-:Y:S05]  /*2490*/  @!P0 BRA `(.L_x_43) ;  /* 0x0000005000bc8947 */ /* 0x002fea0003800000 */
.L_x_117:
[----:B------:R-:W4:Y:S01]  /*24a0*/  LDS.128 R4, [R4+0xf0] ;  /* 0x0000f00004047984 */ /* 0x000f220000000c00 */
[----:B------:R-:W-:Y:S01]  /*24b0*/  UISETP.GE.AND UP0, UPT, UR45, 0x1, UPT ;  /* 0x000000012d00788c */ /* 0x000fe2000bf06270 */
[----:B------:R-:W-:Y:S01]  /*24c0*/  @!PT LDS RZ, [RZ] ;  /* 0x00000000fffff984 */ /* 0x000fe20000000800 */
[----:B------:R-:W-:Y:S01]  /*24d0*/  @!PT LDS RZ, [RZ] ;  /* 0x00000000fffff984 */ /* 0x000fe20000000800 */
[----:B------:R-:W-:Y:S01]  /*24e0*/  @!PT LDS RZ, [RZ] ;  /* 0x00000000fffff984 */ /* 0x000fe20000000800 */
[----:B------:R-:W-:Y:S01]  /*24f0*/  @!PT LDS RZ, [RZ] ;  /* 0x00000000fffff984 */ /* 0x000fe20000000800 */
[----:B------:R1:W-:Y:S06]  /*2500*/  MEMBAR.ALL.CTA ;  /* 0x0000000000007992 */ /* 0x0003ec0000008000 */
[----:B-1----:R-:W1:Y:S01]  /*2510*/  FENCE.VIEW.ASYNC.S ;  /* 0x00000000000073c6 */ /* 0x002e620000000000 */
[----:B----4-:R-:W-:-:S13]  /*2520*/  LOP3.LUT P0, RZ, R6, 0x1, RZ, 0xc0, !PT ;  /* 0x0000000106ff7812 */ /* 0x010fda000780c0ff */
[----:B-1----:R-:W-:Y:S01]  /*2530*/  VOTEU.ANY UP1, P0 ;  /* 0x0000000000ff7886 */ /* 0x002fe20000020100 */
[----:B------:R-:W-:-:S13]  /*2540*/  PLOP3.LUT P0, PT, PT, PT, UP1, 0x80, 0x8 ;  /* 0x000000000008781c */ /* 0x000fda0003f0f018 */
[----:B------:R-:W-:Y:S02]  /*2550*/  @P0 LOP3.LUT R0, R5, 0xffff, RZ, 0xc0, !PT ;  /* 0x0000ffff05000812 */ /* 0x000fe400078ec0ff */
[----:B--2---:R-:W-:Y:S02]  /*2560*/  @P0 MOV R2, R4 ;  /* 0x0000000400020202 */ /* 0x004fe40000000f00 */
[----:B------:R-:W-:Y:S01]  /*2570*/  @P0 R2UR UR5, R0 ;  /* 0x00000000000502ca */ /* 0x000fe200000e0000 */
[----:B------:R-:W-:Y:S01]  /*2580*/  VIADD R0, R3, 0x70 ;  /* 0x0000007003007836 */ /* 0x000fe20000000000 */
[----:B------:R-:W-:Y:S02]  /*2590*/  @P0 SHF.R.U32.HI R4, RZ, 0x10, R5 ;  /* 0x00000010ff040819 */ /* 0x000fe40000011605 */
[----:B------:R-:W-:Y:S02]  /*25a0*/  @P0 R2UR UR6, R2 ;  /* 0x00000000020602ca */ /* 0x000fe400000e0000 */
[----:B------:R-:W-:-:S02]  /*25b0*/  PRMT R0, RZ, 0x654, R0 ;  /* 0x00000654ff007816 */ /* 0x000fc40000000000 */
[----:B------:R-:W-:Y:S02]  /*25c0*/  @P0 R2UR UR4, R4 ;  /* 0x00000000040402ca */ /* 0x000fe400000e0000 */
[----:B------:R1:W-:Y:S03]  /*25d0*/  SYNCS.ARRIVE.TRANS64.RED.A1T0 RZ, [R0+URZ], RZ ;  /* 0x000000ff00ff79a7 */ /* 0x0003e600081004ff */
[----:B------:R-:W-:-:S04]  /*25e0*/  @UP1 UMOV UR47, UR5 ;  /* 0x00000005002f1c82 */ /* 0x000fc80008000000 */
[----:B------:R-:W-:-:S04]  /*25f0*/  @UP1 UMOV UR53, UR6 ;  /* 0x0000000600351c82 */ /* 0x000fc80008000000 */
[----:B------:R-:W-:Y:S01]  /*2600*/  @UP1 UMOV UR60, UR4 ;  /* 0x00000004003c1c82 */ /* 0x000fe20008000000 */
[----:B------:R-:W-:Y:S05]  /*2610*/  BRA.U !UP0, `(.L_x_44) ;  /* 0x0000000108d47547 */ /* 0x000fea000b800000 */
[----:B------:R-:W2:Y:S01]  /*2620*/  LDCU.128 UR12, c[0x0][0xb10] ;  /* 0x00016200ff0c77ac */ /* 0x000ea20008000c00 */
[----:B------:R-:W4:Y:S01]  /*2630*/  LDCU UR22, c[0x0][0xb20] ;  /* 0x00016400ff1677ac */ /* 0x000f220008000800 */
[----:B------:R-:W3:Y:S01]  /*2640*/  LDCU UR20, c[0x0][0xb0c] ;  /* 0x00016180ff1477ac */ /* 0x000ee20008000800 */
[----:B------:R-:W1:Y:S01]  /*2650*/  LDCU.64 UR8, c[0x0][0xb28] ;  /* 0x00016500ff0877ac */ /* 0x000e620008000a00 */
[----:B------:R-:W-:Y:S02]  /*2660*/  UISETP.NE.AND UP3, UPT, UR45, 0x1, UPT ;  /* 0x000000012d00788c */ /* 0x000fe4000bf65270 */
[----:B--2---:R-:W-:Y:S02]  /*2670*/  UIMAD.WIDE.U32 UR6, UR61, UR15, URZ ;  /* 0x0000000f3d0672a5 */ /* 0x004fe4000f8e00ff */
[----:B------:R-:W-:Y:S02]  /*2680*/  UIMAD.WIDE.U32 UR4, UR62, UR12, URZ ;  /* 0x0000000c3e0472a5 */ /* 0x000fe4000f8e00ff */
[----:B------:R-:W-:-:S02]  /*2690*/  UISETP.NE.AND UP0, UPT, UR14, 0x1, UPT ;  /* 0x000000010e00788c */ /* 0x000fc4000bf05270 */
[----:B------:R-:W-:Y:S01]  /*26a0*/  UIMAD.WIDE.U32 UR18, UR47, UR15, URZ ;  /* 0x0000000f2f1272a5 */ /* 0x000fe2000f8e00ff */
[----:B------:R-:W-:Y:S02]  /*26b0*/  UMOV UR6, UR7 ;  /* 0x0000000700067c82 */ /* 0x000fe40008000000 */
[----:B------:R-:W-:Y:S01]  /*26c0*/  UMOV UR4, UR5 ;  /* 0x0000000500047c82 */ /* 0x000fe20008000000 */
[----:B----4-:R-:W-:Y:S02]  /*26d0*/  USHF.R.U32.HI UR6, URZ, UR22, UR6 ;  /* 0x00000016ff067299 */ /* 0x010fe40008011606 */
[----:B---3--:R-:W-:Y:S02]  /*26e0*/  UISETP.NE.AND UP2, UPT, UR20, 0x1, UPT ;  /* 0x000000011400788c */ /* 0x008fe4000bf45270 */
[----:B------:R-:W-:Y:S02]  /*26f0*/  USHF.R.U32.HI UR4, URZ, UR13, UR4 ;  /* 0x0000000dff047299 */ /* 0x000fe40008011604 */
[----:B------:R-:W-:-:S02]  /*2700*/  USEL UR5, UR61, UR6, !UP0 ;  /* 0x000000063d057287 */ /* 0x000fc4000c000000 */
[----:B------:R-:W-:Y:S02]  /*2710*/  USEL UR6, UR62, UR4, !UP2 ;  /* 0x000000043e067287 */ /* 0x000fe4000d000000 */
[----:B-1----:R-:W-:Y:S01]  /*2720*/  UIMAD.WIDE.U32 UR10, UR5, UR8, URZ ;  /* 0x00000008050a72a5 */ /* 0x002fe2000f8e00ff */
[----:B------:R-:W-:Y:S01]  /*2730*/  UMOV UR4, UR19 ;  /* 0x0000001300047c82 */ /* 0x000fe20008000000 */
[----:B------:R-:W-:Y:S02]  /*2740*/  UIMAD.WIDE.U32 UR16, UR53, UR12, URZ ;  /* 0x0000000c351072a5 */ /* 0x000fe4000f8e00ff */
[----:B------:R-:W-:-:S03]  /*2750*/  UIMAD.WIDE.U32 UR18, UR6, UR8, URZ ;  /* 0x00000008061272a5 */ /* 0x000fc6000f8e00ff */
[----:B------:R-:W-:Y:S01]  /*2760*/  UMOV UR10, UR11 ;  /* 0x0000000b000a7c82 */ /* 0x000fe20008000000 */
[----:B------:R-:W-:Y:S02]  /*2770*/  USHF.R.U32.HI UR4, URZ, UR22, UR4 ;  /* 0x00000016ff047299 */ /* 0x000fe40008011604 */
[----:B------:R-:W-:Y:S01]  /*2780*/  @UP3 USHF.R.U32.HI UR5, URZ, UR9, UR10 ;  /* 0x00000009ff053299 */ /* 0x000fe2000801160a */
[----:B------:R-:W-:Y:S01]  /*2790*/  UMOV UR16, UR17 ;  /* 0x0000001100107c82 */ /* 0x000fe20008000000 */
[----:B------:R-:W-:Y:S01]  /*27a0*/  UMOV UR18, UR19 ;  /* 0x0000001300127c82 */ /* 0x000fe20008000000 */
[----:B------:R-:W-:Y:S02]  /*27b0*/  USHF.R.U32.HI UR13, URZ, UR13, UR16 ;  /* 0x0000000dff0d7299 */ /* 0x000fe40008011610 */
[----:B------:R-:W-:Y:S02]  /*27c0*/  USEL UR4, UR47, UR4, !UP0 ;  /* 0x000000042f047287 */ /* 0x000fe4000c000000 */
[----:B------:R-:W-:-:S02]  /*27d0*/  @UP3 USHF.R.U32.HI UR6, URZ, UR9, UR18 ;  /* 0x00000009ff063299 */ /* 0x000fc40008011612 */
[----:B------:R-:W-:Y:S02]  /*27e0*/  UIMAD UR7, UR45, UR5, URZ ;  /* 0x000000052d0772a4 */ /* 0x000fe4000f8e02ff */
[----:B------:R-:W-:Y:S02]  /*27f0*/  USEL UR5, UR53, UR13, !UP2 ;  /* 0x0000000d35057287 */ /* 0x000fe4000d000000 */
[----:B------:R-:W-:Y:S02]  /*2800*/  UIMAD UR10, UR45, UR6, URZ ;  /* 0x000000062d0a72a4 */ /* 0x000fe4000f8e02ff */
[----:B------:R-:W-:Y:S02]  /*2810*/  UISETP.GE.AND UP0, UPT, UR4, UR7, UPT ;  /* 0x000000070400728c */ /* 0x000fe4000bf06270 */
[----:B------:R-:W-:Y:S02]  /*2820*/  UIMAD.WIDE.U32 UR12, UR4, UR8, URZ ;  /* 0x00000008040c72a5 */ /* 0x000fe4000f8e00ff */
[----:B------:R-:W-:-:S02]  /*2830*/  UISETP.GE.OR UP0, UPT, UR5, UR10, UP0 ;  /* 0x0000000a0500728c */ /* 0x000fc40008706670 */
[----:B------:R-:W-:Y:S02]  /*2840*/  UIMAD.WIDE.U32 UR10, UR5, UR8, URZ ;  /* 0x00000008050a72a5 */ /* 0x000fe4000f8e00ff */
[----:B------:R-:W-:Y:S01]  /*2850*/  UIADD3 UR12, UPT, UPT, -UR4, URZ, URZ ;  /* 0x000000ff040c7290 */ /* 0x000fe2000fffe1ff */
[----:B------:R-:W-:Y:S01]  /*2860*/  UMOV UR8, UR13 ;  /* 0x0000000d00087c82 */ /* 0x000fe20008000000 */
[----:B------:R-:W-:Y:S02]  /*2870*/  UIADD3 UR10, UPT, UPT, -UR5, URZ, URZ ;  /* 0x000000ff050a7290 */ /* 0x000fe4000fffe1ff */
[----:B------:R-:W-:-:S03]  /*2880*/  USHF.R.U32.HI UR8, URZ, UR9, UR8 ;  /* 0x00000009ff087299 */ /* 0x000fc60008011608 */
[----:B------:R-:W-:Y:S01]  /*2890*/  @!UP0 UMOV UR7, UR11 ;  /* 0x0000000b00078c82 */ /* 0x000fe20008000000 */
[----:B------:R-:W-:Y:S02]  /*28a0*/  UIMAD UR12, UR14, UR12, UR47 ;  /* 0x0000000c0e0c72a4 */ /* 0x000fe4000f8e022f */
[----:B------:R-:W-:Y:S02]  /*28b0*/  USEL UR8, UR4, UR8, !UP3 ;  /* 0x0000000804087287 */ /* 0x000fe4000d800000 */
[----:B------:R-:W-:Y:S02]  /*28c0*/  @!UP0 USHF.R.U32.HI UR7, URZ, UR9, UR7 ;  /* 0x00000009ff078299 */ /* 0x000fe40008011607 */
[----:B------:R-:W-:Y:S02]  /*28d0*/  UIADD3 UR9, UPT, UPT, -UR8, URZ, URZ ;  /* 0x000000ff08097290 */ /* 0x000fe4000fffe1ff */
[----:B------:R-:W-:Y:S02]  /*28e0*/  @!UP0 USEL UR7, UR5, UR7, !UP3 ;  /* 0x0000000705078287 */ /* 0x000fe4000d800000 */
[----:B------:R-:W-:-:S02]  /*28f0*/  UIMAD UR9, UR45, UR9, UR4 ;  /* 0x000000092d0972a4 */ /* 0x000fc4000f8e0204 */
[----:B------:R-:W-:Y:S02]  /*2900*/  @!UP0 UIADD3 UR8, UPT, UPT, UR8, -UR7, URZ ;  /* 0x8000000708088290 */ /* 0x000fe4000fffe0ff */
[----:B------:R-:W-:Y:S02]  /*2910*/  @!UP0 UIMAD UR7, UR9, UR6, UR7 ;  /* 0x00000006090782a4 */ /* 0x000fe4000f8e0207 */
[----:B------:R-:W-:Y:S02]  /*2920*/  @!UP0 UIMAD UR4, UR45, UR8, UR5 ;  /* 0x000000082d0482a4 */ /* 0x000fe4000f8e0205 */
[----:B------:R-:W-:Y:S02]  /*2930*/  UIMAD UR6, UR20, UR10, UR53 ;  /* 0x0000000a140672a4 */ /* 0x000fe4000f8e0235 */
[----:B------:R-:W-:Y:S01]  /*2940*/  UIMAD UR47, UR4, UR14, UR12 ;  /* 0x0000000e042f72a4 */ /* 0x000fe2000f8e020c */
[----:B------:R-:W-:Y:S02]  /*2950*/  @!UP0 UMOV UR5, UR7 ;  /* 0x0000000700058c82 */ /* 0x000fe40008000000 */
[----:B------:R-:W-:-:S12]  /*2960*/  UIMAD UR53, UR5, UR20, UR6 ;  /* 0x00000014053572a4 */ /* 0x000fd8000f8e0206 */
.L_x_44:
[----:B------:R-:W2:Y:S02]  /*2970*/  LDCU UR4, c[0x0][0xb30] ;  /* 0x00016600ff0477ac */ /* 0x000ea40008000800 */
[----:B--2---:R-:W-:-:S09]  /*2980*/  UISETP.NE.AND UP0, UPT, UR4, 0x1, UPT ;  /* 0x000000010400788c */ /* 0x004fd2000bf05270 */
[----:B------:R-:W-:Y:S05]  /*2990*/  BRA.U UP0, `(.L_x_45) ;  /* 0x0000000100447547 */ /* 0x000fea000b800000 */
[----:B------:R-:W2:Y:S01]  /*29a0*/  LDCU.128 UR8, c[0x0][0xb10] ;  /* 0x00016200ff0877ac */ /* 0x000ea20008000c00 */
[----:B------:R-:W4:Y:S01]  /*29b0*/  LDCU UR12, c[0x0][0xb0c] ;  /* 0x00016180ff0c77ac */ /* 0x000f220008000800 */
[----:B------:R-:W1:Y:S01]  /*29c0*/  LDCU UR13, c[0x0][0xb20] ;  /* 0x00016400ff0d77ac */ /* 0x000e620008000800 */
[----:B--2---:R-:W-:Y:S02]  /*29d0*/  UIMAD.WIDE.U32 UR6, UR53, UR8, URZ ;  /* 0x00000008350672a5 */ /* 0x004fe4000f8e00ff */
[----:B------:R-:W-:Y:S02]  /*29e0*/  UIMAD.WIDE.U32 UR4, UR47, UR11, URZ ;  /* 0x0000000b2f0472a5 */ /* 0x000fe4000f8e00ff */
[----:B----4-:R-:W-:Y:S02]  /*29f0*/  UISETP.NE.AND UP2, UPT, UR12, 0x1, UPT ;  /* 0x000000010c00788c */ /* 0x010fe4000bf45270 */
[----:B------:R-:W-:Y:S01]  /*2a00*/  UISETP.NE.AND UP0, UPT, UR10, 0x1, UPT ;  /* 0x000000010a00788c */ /* 0x000fe2000bf05270 */
[----:B------:R-:W-:-:S02]  /*2a10*/  UMOV UR6, UR7 ;  /* 0x0000000700067c82 */ /* 0x000fc40008000000 */
[----:B------:R-:W-:Y:S01]  /*2a20*/  UMOV UR4, UR5 ;  /* 0x0000000500047c82 */ /* 0x000fe20008000000 */
[----:B------:R-:W-:Y:S02]  /*2a30*/  USHF.R.U32.HI UR9, URZ, UR9, UR6 ;  /* 0x00000009ff097299 */ /* 0x000fe40008011606 */
[----:B-1----:R-:W-:Y:S02]  /*2a40*/  USHF.R.U32.HI UR4, URZ, UR13, UR4 ;  /* 0x0000000dff047299 */ /* 0x002fe40008011604 */
[----:B------:R-:W-:Y:S02]  /*2a50*/  USEL UR5, UR53, UR9, !UP2 ;  /* 0x0000000935057287 */ /* 0x000fe4000d000000 */
[----:B------:R-:W-:-:S04]  /*2a60*/  USEL UR4, UR47, UR4, !UP0 ;  /* 0x000000042f047287 */ /* 0x000fc8000c000000 */
[----:B------:R-:W-:Y:S02]  /*2a70*/  UIADD3 UR6, UPT, UPT, UR5, -UR4, URZ ;  /* 0x8000000405067290 */ /* 0x000fe4000fffe0ff */
[----:B------:R-:W-:Y:S02]  /*2a80*/  UIADD3 UR4, UPT, UPT, -UR5, UR4, URZ ;  /* 0x0000000405047290 */ /* 0x000fe4000fffe1ff */
[----:B------:R-:W-:Y:S02]  /*2a90*/  UIMAD UR47, UR6, UR10, UR47 ;  /* 0x0000000a062f72a4 */ /* 0x000fe4000f8e022f */
[----:B------:R-:W-:-:S12]  /*2aa0*/  UIMAD UR53, UR4, UR12, UR53 ;  /* 0x0000000c043572a4 */ /* 0x000fd8000f8e0235 */
.L_x_45:
[----:B------:R-:W-:Y:S01]  /*2ab0*/  VIADD R11, R11, 0x1 ;  /* 0x000000010b0b7836 */ /* 0x000fe20000000000 */
[----:B------:R-:W-:Y:S02]  /*2ac0*/  R2UR UR5, R68 ;  /* 0x00000000440572ca */ /* 0x000fe400000e0000 */
[----:B------:R-:W-:Y:S02]  /*2ad0*/  R2UR UR4, R67 ;  /* 0x00000000430472ca */ /* 0x000fe400000e0000 */
[C---:B------:R-:W-:Y:S02]  /*2ae0*/  ISETP.NE.AND P0, PT, R11.reuse, 0x2, PT ;  /* 0x000000020b00780c */ /* 0x040fe40003f05270 */
[----:B------:R-:W-:Y:S02]  /*2af0*/  PLOP3.LUT P2, PT, PT, PT, PT, 0x80, 0x8 ;  /* 0x000000000008781c */ /* 0x000fe40003f4f070 */
[----:B-1----:R-:W-:Y:S02]  /*2b00*/  SEL R0, RZ, 0x1, P0 ;  /* 0x00000001ff007807 */ /* 0x002fe40000000000 */
[----:B------:R-:W-:-:S02]  /*2b10*/  SEL R11, R11, RZ, P0 ;  /* 0x000000ff0b0b7207 */ /* 0x000fc40000000000 */
[----:B------:R-:W-:Y:S01]  /*2b20*/  LOP3.LUT R10, R10, R0, RZ, 0x3c, !PT ;  /* 0x000000000a0a7212 */ /* 0x000fe200078e3cff */
[----:B------:R-:W-:Y:S02]  /*2b30*/  UIADD3 UR48, UPT, UPT, UR53, UR5, URZ ;  /* 0x0000000535307290 */ /* 0x000fe4000fffe0ff */
[----:B------:R-:W-:Y:S01]  /*2b40*/  UIADD3 UR46, UPT, UPT, UR47, UR4, URZ ;  /* 0x000000042f2e7290 */ /* 0x000fe2000fffe0ff */
[----:B------:R-:W-:Y:S11]  /*2b50*/  BRA.U UP1, `(.L_x_46) ;  /* 0xffffffed010c7547 */ /* 0x000ff6000b83ffff */
[----:B------:R-:W-:Y:S01]  /*2b60*/  UIADD3 UR21, UPT, UPT, UR21, 0x18, URZ ;  /* 0x0000001815157890 */ /* 0x000fe2000fffe0ff */
[----:B------:R-:W-:-:S03]  /*2b70*/  SHF.L.U32 R2, R12, 0x1f, RZ ;  /* 0x0000001f0c027819 */ /* 0x000fc600000006ff */
[----:B------:R-:W-:-:S09]  /*2b80*/  ULEA UR4, UR23, UR21, 0x3 ;  /* 0x0000001517047291 */ /* 0x000fd2000f8e18ff */
[----:B------:R-:W1:Y:S02]  /*2b90*/  SYNCS.PHASECHK.TRANS64.TRYWAIT P0, [UR4], R2 ;  /* 0x00000002ff0075a7 */ /* 0x000e640008001104 */
[----:B-1----:R-:W-:Y:S05]  /*2ba0*/  @!P0 BRA `(.L_x_47) ;  /* 0x0000004c000c8947 */ /* 0x002fea0003800000 */
.L_x_119:
[----:B------:R-:W-:-:S04]  /*2bb0*/  UIADD3 UR4, UPT, UPT, UR23, 0x1, URZ ;  /* 0x0000000117047890 */ /* 0x000fc8000fffe0ff */
[----:B------:R-:W-:-:S04]  /*2bc0*/  UISETP.NE.AND UP0, UPT, UR4, 0x3, UPT ;  /* 0x000000030400788c */ /* 0x000fc8000bf05270 */
[----:B------:R-:W-:Y:S02]  /*2bd0*/  USEL UR6, URZ, 0x1, UP0 ;  /* 0x00000001ff067887 */ /* 0x000fe40008000000 */
[----:B------:R-:W-:-:S04]  /*2be0*/  USEL UR4, UR4, URZ, UP0 ;  /* 0x000000ff04047287 */ /* 0x000fc80008000000 */
[----:B------:R-:W-:Y:S01]  /*2bf0*/  ULEA UR5, UR4, UR21, 0x3 ;  /* 0x0000001504057291 */ /* 0x000fe2000f8e18ff */
[----:B------:R-:W-:-:S04]  /*2c00*/  LOP3.LUT R12, R12, UR6, RZ, 0x3c, !PT ;  /* 0x000000060c0c7c12 */ /* 0x000fc8000f8e3cff */
[----:B-1----:R-:W-:-:S04]  /*2c10*/  SHF.L.U32 R2, R12, 0x1f, RZ ;  /* 0x0000001f0c027819 */ /* 0x002fc800000006ff */
[----:B------:R-:W1:Y:S02]  /*2c20*/  SYNCS.PHASECHK.TRANS64.TRYWAIT P0, [UR5], R2 ;  /* 0x00000002ff0075a7 */ /* 0x000e640008001105 */
[----:B-1----:R-:W-:Y:S05]  /*2c30*/  @!P0 BRA `(.L_x_48) ;  /* 0x0000004c00008947 */ /* 0x002fea0003800000 */
.L_x_121:
[----:B------:R-:W-:-:S04]  /*2c40*/  UIADD3 UR4, UPT, UPT, UR4, 0x1, URZ ;  /* 0x0000000104047890 */ /* 0x000fc8000fffe0ff */
[----:B------:R-:W-:-:S04]  /*2c50*/  UISETP.NE.AND UP0, UPT, UR4, 0x3, UPT ;  /* 0x000000030400788c */ /* 0x000fc8000bf05270 */
[----:B------:R-:W-:Y:S02]  /*2c60*/  USEL UR5, URZ, 0x1, UP0 ;  /* 0x00000001ff057887 */ /* 0x000fe40008000000 */
[----:B------:R-:W-:-:S04]  /*2c70*/  USEL UR4, UR4, URZ, UP0 ;  /* 0x000000ff04047287 */ /* 0x000fc80008000000 */
[----:B------:R-:W-:Y:S01]  /*2c80*/  ULEA UR4, UR4, UR21, 0x3 ;  /* 0x0000001504047291 */ /* 0x000fe2000f8e18ff */
[----:B-1----:R-:W-:-:S04]  /*2c90*/  LOP3.LUT R2, R12, UR5, RZ, 0x3c, !PT ;  /* 0x000000050c027c12 */ /* 0x002fc8000f8e3cff */
[----:B------:R-:W-:Y:S01]  /*2ca0*/  SHF.L.U32 R2, R2, 0x1f, RZ ;  /* 0x0000001f02027819 */ /* 0x000fe200000006ff */
[----:B------:R-:W-:-:S07]  /*2cb0*/  IMAD.U32 R0, RZ, RZ, UR4 ;  /* 0x00000004ff007e24 */ /* 0x000fce000f8e00ff */
.L_x_49:
[----:B-1----:R1:W2:Y:S02]  /*2cc0*/  SYNCS.PHASECHK.TRANS64.TRYWAIT P0, [R0+URZ], R2 ;  /* 0x00000002000075a7 */ /* 0x0022a400080011ff */
[----:B--2---:R-:W-:Y:S05]  /*2cd0*/  @!P0 NANOSLEEP.SYNCS 0x989680 ;  /* 0x009896800000895d */ /* 0x004fea0003900000 */
[----:B------:R-:W2:Y:S02]  /*2ce0*/  @!P0 SYNCS.PHASECHK.TRANS64 P0, [R0+URZ], R2 ;  /* 0x00000002000085a7 */ /* 0x000ea400080010ff */
[----:B--2---:R-:W-:Y:S05]  /*2cf0*/  @P0 EXIT ;  /* 0x000000000000094d */ /* 0x004fea0003800000 */
[----:B------:R-:W-:Y:S05]  /*2d00*/  BRA `(.L_x_49) ;  /* 0xfffffffc00ec7947 */ /* 0x000fea000383ffff */
.L_x_22:
[----:B------:R-:W-:-:S04]  /*2d10*/  UISETP.NE.AND UP0, UPT, UR39, URZ, UPT ;  /* 0x000000ff2700728c */ /* 0x000fc8000bf05270 */
[----:B------:R-:W-:-:S09]  /*2d20*/  UISETP.NE.OR UP0, UPT, UR18, 0x1, UP0 ;  /* 0x000000011200788c */ /* 0x000fd20008705670 */
[----:B------:R-:W-:Y:S05]  /*2d30*/  BRA.U UP0, `(.L_x_50) ;  /* 0x0000000500487547 */ /* 0x000fea000b800000 */
[----:B------:R-:W-:Y:S01]  /*2d40*/  ISETP.GE.U32.AND P2, PT, R0, 0x2, PT ;  /* 0x000000020000780c */ /* 0x000fe20003f46070 */
[----:B------:R-:W-:Y:S01]  /*2d50*/  IMAD.MOV.U32 R12, RZ, RZ, 0x1 ;  /* 0x00000001ff0c7424 */ /* 0x000fe200078e00ff */
[----:B------:R-:W-:Y:S02]  /*2d60*/  CS2R R10, SRZ ;  /* 0x00000000000a7805 */ /* 0x000fe4000001ff00 */
[----:B------:R-:W-:Y:S01]  /*2d70*/  CS2R R8, SRZ ;  /* 0x0000000000087805 */ /* 0x000fe2000001ff00 */
[----:B------:R-:W-:Y:S01]  /*2d80*/  UMOV UR4, 0x400 ;  /* 0x0000040000047882 */ /* 0x000fe20000000000 */
[----:B------:R-:W-:Y:S01]  /*2d90*/  UMOV UR5, URZ ;  /* 0x000000ff00057c82 */ /* 0x000fe20008000000 */
[----:B------:R-:W-:-:S12]  /*2da0*/  ULEA UR39, UR39, UR4, 0x18 ;  /* 0x0000000427277291 */ /* 0x000fd8000f8ec0ff */
.L_x_54:
[----:B------:R-:W-:Y:S02]  /*2db0*/  LEA R2, R8, UR39, 0x3 ;  /* 0x0000002708027c11 */ /* 0x000fe4000f8e18ff */
[----:B------:R-:W-:-:S03]  /*2dc0*/  SHF.L.U32 R4, R9, 0x1f, RZ ;  /* 0x0000001f09047819 */ /* 0x000fc600000006ff */
[----:B------:R-:W-:Y:S01]  /*2dd0*/  VIADD R5, R2, 0xd0 ;  /* 0x000000d002057836 */ /* 0x000fe20000000000 */
[----:B------:R-:W2:Y:S02]  /*2de0*/  SYNCS.PHASECHK.TRANS64.TRYWAIT P0, [R2+URZ+0xc0], R4 ;  /* 0x0000c004020075a7 */ /* 0x000ea400080011ff */
[----:B--2---:R-:W-:Y:S05]  /*2df0*/  @!P0 BRA `(.L_x_51) ;  /* 0x0000004800a88947 */ /* 0x004fea0003800000 */
.L_x_122:
[----:B------:R-:W-:Y:S01]  /*2e00*/  ULEA UR4, UR5, UR39, 0x3 ;  /* 0x0000002705047291 */ /* 0x000fe2000f8e18ff */
[----:B--2---:R-:W-:Y:S01]  /*2e10*/  PRMT R2, RZ, 0x654, R5 ;  /* 0x00000654ff027816 */ /* 0x004fe20000000005 */
[----:B------:R-:W-:Y:S01]  /*2e20*/  @!P2 IMAD.MOV.U32 R4, RZ, RZ, 0x10 ;  /* 0x00000010ff04a424 */ /* 0x000fe200078e00ff */
[----:B------:R-:W-:Y:S01]  /*2e30*/  SHF.L.U32 R5, R12, 0x1f, RZ ;  /* 0x0000001f0c057819 */ /* 0x000fe200000006ff */
[----:B------:R-:W-:Y:S01]  /*2e40*/  UIADD3 UR6, UPT, UPT, UR4, 0x60, URZ ;  /* 0x0000006004067890 */ /* 0x000fe2000fffe0ff */
[----:B------:R2:W-:Y:S05]  /*2e50*/  SYNCS.ARRIVE.TRANS64.RED.A1T0 RZ, [R2+URZ], RZ ;  /* 0x000000ff02ff79a7 */ /* 0x0005ea00081004ff */
[----:B------:R-:W-:Y:S01]  /*2e60*/  IMAD.U32 R6, RZ, RZ, UR6 ;  /* 0x00000006ff067e24 */ /* 0x000fe2000f8e00ff */
[----:B------:R-:W3:Y:S04]  /*2e70*/  SYNCS.PHASECHK.TRANS64.TRYWAIT P0, [UR4+0x70], R5 ;  /* 0x00007005ff0075a7 */ /* 0x000ee80008001104 */
[----:B------:R-:W-:Y:S01]  /*2e80*/  PRMT R6, R0, 0x654, R6 ;  /* 0x0000065400067816 */ /* 0x000fe20000000006 */
[----:B--23--:R-:W-:Y:S06]  /*2e90*/  @!P0 BRA `(.L_x_52) ;  /* 0x0000004800948947 */ /* 0x00cfec0003800000 */
.L_x_124:
[----:B------:R-:W-:Y:S01]  /*2ea0*/  ULEA UR6, UR5, UR39, 0x4 ;  /* 0x0000002705067291 */ /* 0x000fe2000f8e20ff */
[----:B------:R-:W-:Y:S01]  /*2eb0*/  SEL R3, R6, R3, !P2 ;  /* 0x0000000306037207 */ /* 0x000fe20005000000 */
[----:B------:R-:W-:Y:S01]  /*2ec0*/  UIADD3 UR7, UPT, UPT, UR4, 0x60, URZ ;  /* 0x0000006004077890 */ /* 0x000fe2000fffe0ff */
[----:B--2---:R-:W-:Y:S01]  /*2ed0*/  LEA R2, R11, UR39, 0x3 ;  /* 0x000000270b027c11 */ /* 0x004fe2000f8e18ff */
[----:B------:R-:W-:Y:S01]  /*2ee0*/  UIADD3 UR6, UPT, UPT, UR6, 0xf0, URZ ;  /* 0x000000f006067890 */ /* 0x000fe2000fffe0ff */
[----:B------:R2:W-:Y:S01]  /*2ef0*/  @!P2 SYNCS.ARRIVE.TRANS64.RED RZ, [R3+URZ], R4 ;  /* 0x0000000403ffa9a7 */ /* 0x0005e200080004ff */
[----:B------:R-:W-:Y:S01]  /*2f00*/  UIADD3 UR4, UPT, UPT, UR5, 0x1, URZ ;  /* 0x0000000105047890 */ /* 0x000fe2000fffe0ff */
[----:B------:R-:W-:-:S03]  /*2f10*/  VIADD R8, R8, 0x1 ;  /* 0x0000000108087836 */ /* 0x000fc60000000000 */
[----:B------:R-:W-:Y:S02]  /*2f20*/  UISETP.NE.AND UP0, UPT, UR4, 0x2, UPT ;  /* 0x000000020400788c */ /* 0x000fe4000bf05270 */
[----:B------:R-:W-:Y:S01]  /*2f30*/  ISETP.NE.AND P0, PT, R8, 0x2, PT ;  /* 0x000000020800780c */ /* 0x000fe20003f05270 */
[----:B------:R-:W-:Y:S06]  /*2f40*/  UGETNEXTWORKID.BROADCAST [UR6], [UR7] ;  /* 0x00000000060073ca */ /* 0x000fec0008000100 */
[----:B------:R-:W-:Y:S02]  /*2f50*/  USEL UR6, URZ, 0x1, UP0 ;  /* 0x00000001ff067887 */ /* 0x000fe40008000000 */
[----:B------:R-:W-:-:S04]  /*2f60*/  USEL UR5, UR4, URZ, UP0 ;  /* 0x000000ff04057287 */ /* 0x000fc80008000000 */
[----:B------:R-:W-:Y:S02]  /*2f70*/  LOP3.LUT R12, R12, UR6, RZ, 0x3c, !PT ;  /* 0x000000060c0c7c12 */ /* 0x000fe4000f8e3cff */
[----:B--2---:R-:W-:-:S04]  /*2f80*/  SHF.L.U32 R4, R10, 0x1f, RZ ;  /* 0x0000001f0a047819 */ /* 0x004fc800000006ff */
[----:B------:R-:W2:Y:S02]  /*2f90*/  SYNCS.PHASECHK.TRANS64.TRYWAIT P1, [R2+URZ+0x60], R4 ;  /* 0x00006004020075a7 */ /* 0x000ea400080211ff */
[----:B--2---:R-:W-:Y:S05]  /*2fa0*/  @!P1 BRA `(.L_x_53) ;  /* 0x0000004800689947 */ /* 0x004fea0003800000 */
.L_x_125:
[C---:B--2---:R-:W-:Y:S01]  /*2fb0*/  LEA R4, R11.reuse, UR39, 0x4 ;  /* 0x000000270b047c11 */ /* 0x044fe2000f8e20ff */
[----:B------:R-:W-:Y:S01]  /*2fc0*/  VIADD R2, R2, 0x70 ;  /* 0x0000007002027836 */ /* 0x000fe20000000000 */
[----:B------:R-:W-:Y:S01]  /*2fd0*/  SEL R8, R8, RZ, P0 ;  /* 0x000000ff08087207 */ /* 0x000fe20000000000 */
[----:B------:R-:W-:-:S03]  /*2fe0*/  VIADD R11, R11, 0x1 ;  /* 0x000000010b0b7836 */ /* 0x000fc60000000000 */
[----:B------:R-:W2:Y:S01]  /*2ff0*/  LDS.128 R4, [R4+0xf0] ;  /* 0x0000f00004047984 */ /* 0x000ea20000000c00 */
[----:B------:R-:W-:Y:S02]  /*3000*/  PRMT R2, RZ, 0x654, R2 ;  /* 0x00000654ff027816 */ /* 0x000fe40000000002 */
[C---:B------:R-:W-:Y:S01]  /*3010*/  ISETP.NE.AND P1, PT, R11.reuse, 0x2, PT ;  /* 0x000000020b00780c */ /* 0x040fe20003f25270 */
[----:B------:R-:W-:Y:S01]  /*3020*/  @!PT LDS RZ, [RZ] ;  /* 0x00000000fffff984 */ /* 0x000fe20000000800 */
[----:B------:R-:W-:Y:S01]  /*3030*/  @!PT LDS RZ, [RZ] ;  /* 0x00000000fffff984 */ /* 0x000fe20000000800 */
[----:B------:R-:W-:Y:S01]  /*3040*/  @!PT LDS RZ, [RZ] ;  /* 0x00000000fffff984 */ /* 0x000fe20000000800 */
[----:B------:R-:W-:Y:S01]  /*3050*/  @!PT LDS RZ, [RZ] ;  /* 0x00000000fffff984 */ /* 0x000fe20000000800 */
[----:B------:R3:W-:Y:S06]  /*3060*/  MEMBAR.ALL.CTA ;  /* 0x0000000000007992 */ /* 0x0007ec0000008000 */
[----:B---3--:R-:W3:Y:S01]  /*3070*/  FENCE.VIEW.ASYNC.S ;  /* 0x00000000000073c6 */ /* 0x008ee20000000000 */
[----:B------:R-:W-:Y:S01]  /*3080*/  SEL R11, R11, RZ, P1 ;  /* 0x000000ff0b0b7207 */ /* 0x000fe20000800000 */
[----:B---3--:R3:W-:Y:S01]  /*3090*/  SYNCS.ARRIVE.TRANS64.RED.A1T0 RZ, [R2+URZ], RZ ;  /* 0x000000ff02ff79a7 */ /* 0x0087e200081004ff */
[----:B--2---:R-:W-:-:S02]  /*30a0*/  LOP3.LUT P3, RZ, R6, 0x1, RZ, 0xc0, !PT ;  /* 0x0000000106ff7812 */ /* 0x004fc4000786c0ff */
[----:B------:R-:W-:-:S04]  /*30b0*/  SEL R4, RZ, 0x1, P1 ;  /* 0x00000001ff047807 */ /* 0x000fc80000800000 */
[----:B------:R-:W-:Y:S02]  /*30c0*/  LOP3.LUT R10, R10, R4, RZ, 0x3c, !PT ;  /* 0x000000040a0a7212 */ /* 0x000fe400078e3cff */
[----:B---3--:R-:W-:-:S04]  /*30d0*/  SEL R2, RZ, 0x1, P0 ;  /* 0x00000001ff027807 */ /* 0x008fc80000000000 */
[----:B------:R-:W-:Y:S01]  /*30e0*/  LOP3.LUT R9, R9, R2, RZ, 0x3c, !PT ;  /* 0x0000000209097212 */ /* 0x000fe200078e3cff */
[----:B------:R-:W-:Y:S06]  /*30f0*/  @P3 BRA `(.L_x_54) ;  /* 0xfffffffc002c3947 */ /* 0x000fec000383ffff */
[----:B------:R-:W-:Y:S01]  /*3100*/  ULEA UR4, UR5, UR39, 0x3 ;  /* 0x0000002705047291 */ /* 0x000fe2000f8e18ff */
[----:B------:R-:W-:-:S08]  /*3110*/  SHF.L.U32 R2, R12, 0x1f, RZ ;  /* 0x0000001f0c027819 */ /* 0x000fd000000006ff */
[----:B------:R-:W2:Y:S02]  /*3120*/  SYNCS.PHASECHK.TRANS64 P0, [UR4+0x70], R2 ;  /* 0x00007002ff0075a7 */ /* 0x000ea40008001004 */
[----:B--2---:R-:W-:Y:S05]  /*3130*/  @P0 BRA `(.L_x_55) ;  /* 0x0000000000080947 */ /* 0x004fea0003800000 */
[----:B------:R-:W2:Y:S02]  /*3140*/  SYNCS.PHASECHK.TRANS64.TRYWAIT P0, [UR4+0x70], R2 ;  /* 0x00007002ff0075a7 */ /* 0x000ea40008001104 */
[----:B--2---:R-:W-:Y:S05]  /*3150*/  @!P0 BRA `(.L_x_56) ;  /* 0x0000004800108947 */ /* 0x004fea0003800000 */
.L_x_55:
[----:B------:R-:W-:-:S04]  /*3160*/  UIADD3 UR6, UPT, UPT, UR5, 0x1, URZ ;  /* 0x0000000105067890 */ /* 0x000fc8000fffe0ff */
[----:B------:R-:W-:-:S04]  /*3170*/  UISETP.NE.AND UP0, UPT, UR6, 0x2, UPT ;  /* 0x000000020600788c */ /* 0x000fc8000bf05270 */
[----:B------:R-:W-:Y:S02]  /*3180*/  USEL UR7, URZ, 0x1, UP0 ;  /* 0x00000001ff077887 */ /* 0x000fe40008000000 */
[----:B------:R-:W-:-:S04]  /*3190*/  USEL UR6, UR6, URZ, UP0 ;  /* 0x000000ff06067287 */ /* 0x000fc80008000000 */
[----:B------:R-:W-:Y:S01]  /*31a0*/  ULEA UR6, UR6, UR39, 0x3 ;  /* 0x0000002706067291 */ /* 0x000fe2000f8e18ff */
[----:B--2---:R-:W-:-:S04]  /*31b0*/  LOP3.LUT R2, R12, UR7, RZ, 0x3c, !PT ;  /* 0x000000070c027c12 */ /* 0x004fc8000f8e3cff */
[----:B------:R-:W-:-:S04]  /*31c0*/  SHF.L.U32 R0, R2, 0x1f, RZ ;  /* 0x0000001f02007819 */ /* 0x000fc800000006ff */
[----:B------:R-:W2:Y:S02]  /*31d0*/  SYNCS.PHASECHK.TRANS64 P0, [UR6+0x70], R0 ;  /* 0x00007000ff0075a7 */ /* 0x000ea40008001006 */
[----:B-12---:R-:W-:Y:S05]  /*31e0*/  @P0 EXIT ;  /* 0x000000000000094d */ /* 0x006fea0003800000 */
[----:B------:R-:W-:Y:S02]  /*31f0*/  SHF.L.U32 R2, R2, 0x1f, RZ ;  /* 0x0000001f02027819 */ /* 0x000fe400000006ff */
[----:B------:R-:W-:-:S07]  /*3200*/  MOV R0, UR6 ;  /* 0x0000000600007c02 */ /* 0x000fce0008000f00 */
.L_x_57:
[----:B-1----:R1:W2:Y:S02]  /*3210*/  SYNCS.PHASECHK.TRANS64.TRYWAIT P0, [R0+URZ+0x70], R2 ;  /* 0x00007002000075a7 */ /* 0x0022a400080011ff */
[----:B--2---:R-:W-:Y:S05]  /*3220*/  @!P0 NANOSLEEP.SYNCS 0x989680 ;  /* 0x009896800000895d */ /* 0x004fea0003900000 */
[----:B------:R-:W2:Y:S02]  /*3230*/  @!P0 SYNCS.PHASECHK.TRANS64 P0, [R0+URZ+0x70], R2 ;  /* 0x00007002000085a7 */ /* 0x000ea400080010ff */
[----:B--2---:R-:W-:Y:S05]  /*3240*/  @P0 EXIT ;  /* 0x000000000000094d */ /* 0x004fea0003800000 */
[----:B------:R-:W-:Y:S05]  /*3250*/  BRA `(.L_x_57) ;  /* 0xfffffffc00ec7947 */ /* 0x000fea000383ffff */
.L_x_50:
[----:B------:R-:W-:Y:S05]  /*3260*/  BRA.U UP4, `(.L_x_58) ;  /* 0x0000001104f47547 */ /* 0x000fea000b800000 */
[----:B------:R-:W-:Y:S01]  /*3270*/  UMOV UR4, 0x40 ;  /* 0x0000004000047882 */ /* 0x000fe20000000000 */
[----:B------:R-:W-:Y:S01]  /*3280*/  NOP ;  /* 0x0000000000007918 */ /* 0x000fe20000000000 */
[----:B------:R-:W-:-:S03]  /*3290*/  ULEA UR5, UR39, UR4, 0x18 ;  /* 0x0000000427057291 */ /* 0x000fc6000f8ec0ff */
[----:B------:R-:W-:Y:S02]  /*32a0*/  UMOV UR4, 0x400 ;  /* 0x0000040000047882 */ /* 0x000fe40000000000 */
[----:B------:R-:W-:-:S04]  /*32b0*/  ULEA UR39, UR39, UR4, 0x18 ;  /* 0x0000000427277291 */ /* 0x000fc8000f8ec0ff */
[----:B------:R-:W2:Y:S02]  /*32c0*/  LDS.U8 R0, [UR5+0x1c] ;  /* 0x00001c05ff007984 */ /* 0x000ea40008000000 */
[----:B--2---:R-:W-:-:S13]  /*32d0*/  ISETP.NE.AND P0, PT, R0, RZ, PT ;  /* 0x000000ff0000720c */ /* 0x004fda0003f05270 */
[----:B------:R-:W-:Y:S05]  /*32e0*/  @P0 BRA `(.L_x_59) ;  /* 0x0000000000580947 */ /* 0x000fea0003800000 */
[----:B------:R-:W-:-:S13]  /*32f0*/  ELECT P0, URZ, PT ;  /* 0x0000000000ff782f */ /* 0x000fda0003800000 */
[----:B------:R-:W-:Y:S05]  /*3300*/  @!P0 BRA `(.L_x_60) ;  /* 0x0000000000608947 */ /* 0x000fea0003800000 */
[----:B------:R-:W-:Y:S01]  /*3310*/  UMOV UR4, 0x10 ;  /* 0x0000001000047882 */ /* 0x000fe20000000000 */
[----:B------:R-:W-:Y:S01]  /*3320*/  HFMA2 R0, -RZ, RZ, 0, 5.9604644775390625e-08 ;  /* 0x00000001ff007431 */ /* 0x000fe200000001ff */
[----:B------:R-:W-:-:S03]  /*3330*/  MOV R3, 0xffff ;  /* 0x0000ffff00037802 */ /* 0x000fc60000000f00 */
[----:B------:R-:W-:Y:S04]  /*3340*/  DEPBAR.LE SB2, 0x36 ;  /* 0x0000ad800000791a */ /* 0x000fe80000000000 */
[----:B------:R-:W2:Y:S02]  /*3350*/  UTCATOMSWS.FIND_AND_SET.ALIGN UP0, UR4, UR4 ;  /* 0x00000004000475e3 */ /* 0x000ea40008000800 */
[----:B--2---:R-:W-:Y:S01]  /*3360*/  MOV R4, UR4 ;  /* 0x0000000400047c02 */ /* 0x004fe20008000f00 */
[----:B------:R-:W-:Y:S06]  /*3370*/  BRA.U UP0, `(.L_x_61) ;  /* 0x0000000100187547 */ /* 0x000fec000b800000 */
.L_x_62:
[----:B------:R-:W-:Y:S05]  /*3380*/  NANOSLEEP 0x64 ;  /* 0x000000640000795d */ /* 0x000fea0003800000 */
[----:B------:R-:W-:-:S05]  /*3390*/  UMOV UR4, 0x10 ;  /* 0x0000001000047882 */ /* 0x000fca0000000000 */
[----:B------:R-:W-:Y:S04]  /*33a0*/  DEPBAR.LE SB2, 0x36 ;  /* 0x0000ad800000791a */ /* 0x000fe80000000000 */
[----:B------:R-:W2:Y:S02]  /*33b0*/  UTCATOMSWS.FIND_AND_SET.ALIGN UP0, UR4, UR4 ;  /* 0x00000004000475e3 */ /* 0x000ea40008000800 */
[----:B--2---:R-:W-:Y:S01]  /*33c0*/  MOV R4, UR4 ;  /* 0x0000000400047c02 */ /* 0x004fe20008000f00 */
[----:B------:R-:W-:Y:S05]  /*33d0*/  BRA.U !UP0, `(.L_x_62) ;  /* 0xfffffffd08e87547 */ /* 0x000fea000b83ffff */
.L_x_61:
[-C--:B------:R-:W-:Y:S02]  /*33e0*/  SHF.L.U32 R3, R3, R4.reuse, RZ ;  /* 0x0000000403037219 */ /* 0x080fe400000006ff */
[----:B------:R-:W-:Y:S01]  /*33f0*/  SHF.L.U32 R0, R0, R4, RZ ;  /* 0x0000000400007219 */ /* 0x000fe200000006ff */
[----:B------:R-:W-:Y:S02]  /*3400*/  IMAD.SHL.U32 R4, R4, 0x20, RZ ;  /* 0x0000002004047824 */ /* 0x000fe400078e00ff */
[----:B------:R2:W-:Y:S04]  /*3410*/  ATOMS.OR RZ, [UR5+0x14], R3 ;  /* 0x00001403ffff798c */ /* 0x0005e8000b000005 */
[----:B------:R2:W-:Y:S04]  /*3420*/  ATOMS.OR RZ, [UR5+0x18], R0 ;  /* 0x00001800ffff798c */ /* 0x0005e8000b000005 */
[----:B------:R2:W-:Y:S01]  /*3430*/  STS [UR39+0x110], R4 ;  /* 0x00011004ff007988 */ /* 0x0005e20008000827 */
[----:B------:R-:W-:Y:S05]  /*3440*/  BRA `(.L_x_60) ;  /* 0x0000000000107947 */ /* 0x000fea0003800000 */
.L_x_59:
[----:B------:R-:W-:Y:S02]  /*3450*/  MOV R0, 0xffffffff ;  /* 0xffffffff00007802 */ /* 0x000fe40000000f00 */
[----:B------:R-:W-:-:S03]  /*3460*/  MOV R4, 0x3490 ;  /* 0x0000349000047802 */ /* 0x000fc60000000f00 */
[----:B------:R2:W-:Y:S04]  /*3470*/  STS [UR39+0x110], R0 ;  /* 0x00011000ff007988 */ /* 0x0005e80008000827 */
[----:B-12--5:R-:W-:Y:S05]  /*3480*/  CALL.REL.NOINC `($__internal_1_$__cuda_sm10x_tcgen05_guardrail_trap_phase_invalid_during_alloc) ;  /* 0x0000004800a87944 */ /* 0x026fea0003c00000 */
.L_x_60:
[----:B------:R-:W-:Y:S05]  /*3490*/  WARPSYNC.ALL ;  /* 0x0000000000007948 */ /* 0x000fea0003800000 */
[----:B------:R-:W3:Y:S01]  /*34a0*/  S2UR UR4, SR_CgaCtaId ;  /* 0x00000000000479c3 */ /* 0x000ee20000008800 */
[----:B------:R-:W-:Y:S01]  /*34b0*/  UMOV UR70, 0x400 ;  /* 0x0000040000467882 */ /* 0x000fe20000000000 */
[----:B------:R-:W-:-:S06]  /*34c0*/  NOP ;  /* 0x0000000000007918 */ /* 0x000fcc0000000000 */
[----:B------:R-:W-:Y:S06]  /*34d0*/  BAR.ARV 0x6, 0xa0 ;  /* 0x0182800000007b1d */ /* 0x000fec0000002000 */
[----:B------:R-:W4:Y:S01]  /*34e0*/  LDCU UR8, c[0x0][0x38c] ;  /* 0x00007180ff0877ac */ /* 0x000f220008000800 */
[----:B------:R-:W-:Y:S01]  /*34f0*/  LOP3.LUT R2, R2, 0xffff, RZ, 0xc0, !PT ;  /* 0x0000ffff02027812 */ /* 0x000fe200078ec0ff */
[----:B------:R-:W-:Y:S01]  /*3500*/  HFMA2 R11, -RZ, RZ, 0, 5.9604644775390625e-08 ;  /* 0x00000001ff0b7431 */ /* 0x000fe200000001ff */
[----:B------:R-:W-:Y:S01]  /*3510*/  MOV R10, RZ ;  /* 0x000000ff000a7202 */ /* 0x000fe20000000f00 */
[----:B------:R-:W1:Y:S01]  /*3520*/  LDCU UR9, c[0x0][0x38c] ;  /* 0x00007180ff0977ac */ /* 0x000e620008000800 */
[----:B------:R-:W-:-:S02]  /*3530*/  R2UR UR71, R2 ;  /* 0x00000000024772ca */ /* 0x000fc400000e0000 */
[----:B------:R-:W-:Y:S01]  /*3540*/  CS2R R8, SRZ ;  /* 0x0000000000087805 */ /* 0x000fe2000001ff00 */
[----:B------:R-:W-:Y:S01]  /*3550*/  UMOV UR73, URZ ;  /* 0x000000ff00497c82 */ /* 0x000fe20008000000 */
[----:B------:R-:W-:Y:S01]  /*3560*/  UMOV UR5, URZ ;  /* 0x000000ff00057c82 */ /* 0x000fe20008000000 */
[----:B---3--:R-:W-:Y:S01]  /*3570*/  ULEA UR70, UR4, UR70, 0x18 ;  /* 0x0000004604467291 */ /* 0x008fe2000f8ec0ff */
[----:B------:R-:W-:Y:S01]  /*3580*/  UMOV UR76, 0x0 ;  /* 0x00000000004c7882 */ /* 0x000fe20000000000 */
[----:B------:R-:W-:Y:S02]  /*3590*/  UMOV UR77, 0x40c0490 ;  /* 0x040c0490004d7882 */ /* 0x000fe40000000000 */
[----:B------:R-:W-:Y:S02]  /*35a0*/  UIADD3 UR6, UPT, UPT, UR70, 0x1b300, URZ ;  /* 0x0001b30046067890 */ /* 0x000fe4000fffe0ff */
[----:B------:R-:W-:Y:S02]  /*35b0*/  UIADD3 UR7, UPT, UPT, UR70, 0x3300, URZ ;  /* 0x0000330046077890 */ /* 0x000fe4000fffe0ff */
[----:B----4-:R-:W-:Y:S01]  /*35c0*/  UIADD3 UR8, UPT, UPT, UR8, 0xff, URZ ;  /* 0x000000ff08087890 */ /* 0x010fe2000fffe0ff */
[----:B--2---:R-:W2:Y:S01]  /*35d0*/  LDS R0, [UR70+0x110] ;  /* 0x00011046ff007984 */ /* 0x004ea20008000800 */
[----:B------:R-:W-:-:S02]  /*35e0*/  USHF.R.U32.HI UR6, URZ, 0x4, UR6 ;  /* 0x00000004ff067899 */ /* 0x000fc40008011606 */
[----:B------:R-:W-:Y:S02]  /*35f0*/  USHF.R.S32.HI UR4, URZ, 0x1f, UR8 ;  /* 0x0000001fff047899 */ /* 0x000fe40008011408 */
[----:B------:R-:W-:Y:S02]  /*3600*/  USHF.R.U32.HI UR7, URZ, 0x4, UR7 ;  /* 0x00000004ff077899 */ /* 0x000fe40008011607 */
[----:B------:R-:W-:Y:S02]  /*3610*/  ULEA.HI UR4, UR4, UR8, URZ, 0x8 ;  /* 0x0000000804047291 */ /* 0x000fe4000f8f40ff */
[----:B------:R-:W-:Y:S02]  /*3620*/  ULOP3.LUT UR7, UR7, 0x3fff, URZ, 0xc0, !UPT ;  /* 0x00003fff07077892 */ /* 0x000fe4000f8ec0ff */
[----:B------:R-:W-:Y:S02]  /*3630*/  USHF.R.S32.HI UR10, URZ, 0x8, UR4 ;  /* 0x00000008ff0a7899 */ /* 0x000fe40008011404 */
[----:B------:R-:W-:-:S02]  /*3640*/  ULOP3.LUT UR4, UR6, 0x3fff, URZ, 0xc0, !UPT ;  /* 0x00003fff06047892 */ /* 0x000fc4000f8ec0ff */
[----:B------:R-:W-:Y:S02]  /*3650*/  UISETP.LT.AND UP0, UPT, UR10, 0x1, UPT ;  /* 0x000000010a00788c */ /* 0x000fe4000bf01270 */
[----:B------:R-:W-:Y:S01]  /*3660*/  IMAD.U32 R12, RZ, RZ, UR10 ;  /* 0x0000000aff0c7e24 */ /* 0x000fe2000f8e00ff */
[----:B------:R-:W-:Y:S02]  /*3670*/  ULOP3.LUT UR72, UR7, 0x10000, URZ, 0xfc, !UPT ;  /* 0x0001000007487892 */ /* 0x000fe4000f8efcff */
[----:B------:R-:W-:Y:S02]  /*3680*/  USEL UR6, UR10, 0x1, !UP0 ;  /* 0x000000010a067887 */ /* 0x000fe4000c000000 */
[----:B------:R-:W-:Y:S02]  /*3690*/  ULOP3.LUT UR4, UR4, 0x10000, URZ, 0xfc, !UPT ;  /* 0x0001000004047892 */ /* 0x000fe4000f8efcff */
[----:B------:R-:W-:Y:S02]  /*36a0*/  UIADD3 UR6, UPT, UPT, -UR6, URZ, URZ ;  /* 0x000000ff06067290 */ /* 0x000fe4000fffe1ff */
[----:B-1----:R-:W-:Y:S01]  /*36b0*/  UISETP.GE.AND UP4, UPT, UR9, 0x1, UPT ;  /* 0x000000010900788c */ /* 0x002fe2000bf86270 */
[----:B------:R-:W-:Y:S01]  /*36c0*/  UMOV UR74, 0x0 ;  /* 0x00000000004a7882 */ /* 0x000fe20000000000 */
[----:B------:R-:W-:-:S02]  /*36d0*/  UMOV UR75, 0x40c0490 ;  /* 0x040c0490004b7882 */ /* 0x000fc40000000000 */
[----:B------:R-:W-:Y:S01]  /*36e0*/  IMAD.U32 R14, RZ, RZ, UR6 ;  /* 0x00000006ff0e7e24 */ /* 0x000fe2000f8e00ff */
[----:B--2---:R-:W-:-:S13]  /*36f0*/  R2UR UR8, R0 ;  /* 0x00000000000872ca */ /* 0x004fda00000e0000 */
[----:B------:R-:W-:-:S07]  /*3700*/  IMAD.U32 R15, RZ, RZ, UR8 ;  /* 0x00000008ff0f7e24 */ /* 0x000fce000f8e00ff */
.L_x_69:
[----:B------:R-:W-:Y:S02]  /*3710*/  LEA R0, R10, UR70, 0x3 ;  /* 0x000000460a007c11 */ /* 0x000fe4000f8e18ff */
[----:B------:R-:W-:Y:S02]  /*3720*/  SHF.L.U32 R2, R9, 0x1f, RZ ;  /* 0x0000001f09027819 */ /* 0x000fe400000006ff */
[----:B------:R-:W-:Y:S01]  /*3730*/  PLOP3.LUT P0, PT, PT, PT, UP4, 0x80, 0x8 ;  /* 0x000000000008781c */ /* 0x000fe20003f0f048 */
[----:B------:R-:W-:Y:S01]  /*3740*/  VIADD R3, R0, 0x70 ;  /* 0x0000007000037836 */ /* 0x000fe20000000000 */
[----:B-1----:R-:W1:Y:S02]  /*3750*/  SYNCS.PHASECHK.TRANS64.TRYWAIT P1, [R0+URZ+0x60], R2 ;  /* 0x00006002000075a7 */ /* 0x002e6400080211ff */
[----:B-1----:R-:W-:Y:S09]  /*3760*/  @!P1 BRA `(.L_x_63) ;  /* 0x0000004000a49947 */ /* 0x002ff20003800000 */
.L_x_127:
[----:B------:R-:W-:Y:S01]  /*3770*/  LEA R4, R10, UR70, 0x4 ;  /* 0x000000460a047c11 */ /* 0x000fe2000f8e20ff */
[----:B------:R-:W-:Y:S01]  /*3780*/  @UP4 ULEA UR6, UR5, UR70, 0x3 ;  /* 0x0000004605064291 */ /* 0x000fe2000f8e18ff */
[----:B------:R-:W-:Y:S01]  /*3790*/  PLOP3.LUT P2, PT, PT, PT, PT, 0x80, 0x8 ;  /* 0x000000000008781c */ /* 0x000fe20003f4f070 */
[----:B------:R-:W-:Y:S01]  /*37a0*/  ULEA UR7, UR73, UR70, 0x3 ;  /* 0x0000004649077291 */ /* 0x000fe2000f8e18ff */
[----:B------:R-:W-:Y:S02]  /*37b0*/  PRMT R3, RZ, 0x654, R3 ;  /* 0x00000654ff037816 */ /* 0x000fe40000000003 */
[----:B------:R-:W2:Y:S01]  /*37c0*/  LDS.128 R4, [R4+0xf0] ;  /* 0x0000f00004047984 */ /* 0x000ea20000000c00 */
[----:B-1----:R-:W-:Y:S02]  /*37d0*/  @P0 SHF.L.U32 R2, R8, 0x1f, RZ ;  /* 0x0000001f08020819 */ /* 0x002fe400000006ff */
[----:B------:R-:W-:Y:S01]  /*37e0*/  SHF.L.U32 R0, R11, 0x1f, RZ ;  /* 0x0000001f0b007819 */ /* 0x000fe200000006ff */
[----:B------:R-:W-:Y:S01]  /*37f0*/  @!PT LDS RZ, [RZ] ;  /* 0x00000000fffff984 */ /* 0x000fe20000000800 */
[----:B------:R-:W-:Y:S01]  /*3800*/  @!PT LDS RZ, [RZ] ;  /* 0x00000000fffff984 */ /* 0x000fe20000000800 */
[----:B------:R-:W-:Y:S01]  /*3810*/  @!PT LDS RZ, [RZ] ;  /* 0x00000000fffff984 */ /* 0x000fe20000000800 */
[----:B------:R-:W-:Y:S01]  /*3820*/  @!PT LDS RZ, [RZ] ;  /* 0x00000000fffff984 */ /* 0x000fe20000000800 */
[----:B------:R1:W-:Y:S06]  /*3830*/  MEMBAR.ALL.CTA ;  /* 0x0000000000007992 */ /* 0x0003ec0000008000 */
[----:B-1----:R-:W1:Y:S01]  /*3840*/  FENCE.VIEW.ASYNC.S ;  /* 0x00000000000073c6 */ /* 0x002e620000000000 */
[----:B------:R-:W-:Y:S01]  /*3850*/  R2UR UR8, R15 ;  /* 0x000000000f0872ca */ /* 0x000fe200000e0000 */
[----:B------:R-:W-:Y:S01]  /*3860*/  IMAD.U32 R13, RZ, RZ, UR7 ;  /* 0x00000007ff0d7e24 */ /* 0x000fe2000f8e00ff */
[----:B-1----:R1:W-:Y:S01]  /*3870*/  SYNCS.ARRIVE.TRANS64.RED.A1T0 RZ, [R3+URZ], RZ ;  /* 0x000000ff03ff79a7 */ /* 0x0023e200081004ff */
[----:B------:R1:W3:Y:S01]  /*3880*/  @P0 SYNCS.PHASECHK.TRANS64.TRYWAIT P2, [UR6], R2 ;  /* 0x00000002ff0005a7 */ /* 0x0002e20008041106 */
[----:B------:R-:W-:Y:S01]  /*3890*/  ULEA.HI UR6, UR73, UR73, URZ, 0x1 ;  /* 0x0000004949067291 */ /* 0x000fe2000f8f08ff */
[----:B--2---:R-:W-:-:S03]  /*38a0*/  LOP3.LUT P1, RZ, R6, 0x1, RZ, 0xc0, !PT ;  /* 0x0000000106ff7812 */ /* 0x004fc6000782c0ff */
[----:B------:R-:W-:-:S05]  /*38b0*/  USHF.R.U32.HI UR10, URZ, 0x1, UR6 ;  /* 0x00000001ff0a7899 */ /* 0x000fca0008011606 */
[----:B------:R-:W-:Y:S01]  /*38c0*/  UIMAD UR10, UR10, 0x30, UR8 ;  /* 0x000000300a0a78a4 */ /* 0x000fe2000f8e0208 */
[----:B------:R-:W2:Y:S01]  /*38d0*/  SYNCS.PHASECHK.TRANS64.TRYWAIT P0, [UR7+0xa0], R0 ;  /* 0x0000a000ff0075a7 */ /* 0x000ea20008001107 */
[----:B------:R-:W-:-:S04]  /*38e0*/  ULOP3.LUT UR7, UR6, 0xffe, URZ, 0xc0, !UPT ;  /* 0x00000ffe06077892 */ /* 0x000fc8000f8ec0ff */
[----:B------:R-:W-:-:S04]  /*38f0*/  UIADD3 UR6, UPT, UPT, -UR7, UR73, URZ ;  /* 0x0000004907067290 */ /* 0x000fc8000fffe1ff */
[----:B------:R-:W-:Y:S01]  /*3900*/  ULEA UR10, UR6, UR10, 0x14 ;  /* 0x0000000a060a7291 */ /* 0x000fe2000f8ea0ff */
[----:B-123--:R-:W-:Y:S11]  /*3910*/  @!P0 BRA `(.L_x_64) ;  /* 0x00000040004c8947 */ /* 0x00eff60003800000 */
.L_x_129:
[----:B------:R-:W-:Y:S01]  /*3920*/  IADD3 R10, PT, PT, R10, 0x1, RZ ;  /* 0x000000010a0a7810 */ /* 0x000fe20007ffe0ff */
[----:B------:R-:W-:Y:S06]  /*3930*/  BRA.U !UP4, `(.L_x_65) ;  /* 0x000000050cd87547 */ /* 0x000fec000b800000 */
[----:B------:R-:W-:Y:S01]  /*3940*/  R2UR UR68, R14 ;  /* 0x000000000e4472ca */ /* 0x000fe200000e0000 */
[----:B------:R-:W-:Y:S01]  /*3950*/  UPLOP3.LUT UP2, UPT, UPT, UPT, UPT, 0x40, 0x4 ;  /* 0x000000000004789c */ /* 0x000fe20003f4e870 */
[----:B------:R-:W-:-:S15]  /*3960*/  R2UR UR11, R12 ;  /* 0x000000000c0b72ca */ /* 0x000fde00000e0000 */
.L_x_68:
[----:B------:R-:W-:Y:S02]  /*3970*/  UIADD3 UR68, UPT, UPT, UR68, 0x1, URZ ;  /* 0x0000000144447890 */ /* 0x000fe4000fffe0ff */
[----:B--2---:R-:W-:Y:S02]  /*3980*/  ULEA UR7, UR5, UR70, 0x3 ;  /* 0x0000004605077291 */ /* 0x004fe4000f8e18ff */
[----:B------:R-:W-:Y:S01]  /*3990*/  UISETP.NE.AND UP3, UPT, UR68, URZ, UPT ;  /* 0x000000ff4400728c */ /* 0x000fe2000bf65270 */
[----:B------:R-:W-:Y:S10]  /*39a0*/  @P2 BRA `(.L_x_66) ;  /* 0x00000000000c2947 */ /* 0x000ff40003800000 */
[----:B-1----:R-:W-:Y:S04]  /*39b0*/  SHF.L.U32 R2, R8, 0x1f, RZ ;  /* 0x0000001f08027819 */ /* 0x002fe800000006ff */
[----:B------:R-:W1:Y:S02]  /*39c0*/  SYNCS.PHASECHK.TRANS64.TRYWAIT P0, [UR7], R2 ;  /* 0x00000002ff0075a7 */ /* 0x000e640008001107 */
[----:B-1----:R-:W-:Y:S05]  /*39d0*/  @!P0 BRA `(.L_x_67) ;  /* 0x0000004000388947 */ /* 0x002fea0003800000 */
.L_x_66:
[----:B------:R-:W-:Y:S01]  /*39e0*/  UISETP.NE.AND UP0, UPT, UR11, 0x1, UPT ;  /* 0x000000010b00788c */ /* 0x000fe2000bf05270 */
[----:B------:R-:W-:Y:S01]  /*39f0*/  PLOP3.LUT P2, PT, PT, PT, PT, 0x80, 0x8 ;  /* 0x000000000008781c */ /* 0x000fe20003f4f070 */
[----:B------:R-:W-:Y:S01]  /*3a00*/  UIADD3 UR9, UPT, UPT, UR5, 0x1, URZ ;  /* 0x0000000105097890 */ /* 0x000fe2000fffe0ff */
[----:B------:R-:W-:Y:S01]  /*3a10*/  MOV.SPILL R3, UR75 ;  /* 0x0000004b00037c02 */ /* 0x000fe20009000f00 */
[----:B------:R-:W-:Y:S01]  /*3a20*/  UIADD3 UR69, UPT, UPT, UR7, 0x18, URZ ;  /* 0x0000001807457890 */ /* 0x000fe2000fffe0ff */
[----:B-1----:R-:W-:Y:S01]  /*3a30*/  MOV.SPILL R2, UR74 ;  /* 0x0000004a00027c02 */ /* 0x002fe20009000f00 */
[----:B------:R-:W-:Y:S01]  /*3a40*/  UISETP.NE.AND UP1, UPT, UR9, 0x3, UPT ;  /* 0x000000030900788c */ /* 0x000fe2000bf25270 */
[----:B------:R-:W-:Y:S01]  /*3a50*/  PLOP3.LUT P0, PT, PT, PT, UP0, 0x80, 0x8 ;  /* 0x000000000008781c */ /* 0x000fe20003f0f008 */
[----:B------:R-:W-:Y:S02]  /*3a60*/  UIMAD UR6, UR5, 0x600, UR4 ;  /* 0x00000600050678a4 */ /* 0x000fe4000f8e0204 */
[----:B------:R-:W-:Y:S02]  /*3a70*/  ULEA UR8, UR5, UR72, 0xb ;  /* 0x0000004805087291 */ /* 0x000fe4000f8e58ff */
[----:B------:R-:W-:Y:S02]  /*3a80*/  USEL UR7, URZ, 0x1, UP1 ;  /* 0x00000001ff077887 */ /* 0x000fe40008800000 */
[----:B------:R-:W-:Y:S02]  /*3a90*/  USEL UR5, UR9, URZ, UP1 ;  /* 0x000000ff09057287 */ /* 0x000fe40008800000 */
[----:B------:R-:W-:Y:S02]  /*3aa0*/  UIADD3 UR22, UPT, UPT, UR6, 0x2, URZ ;  /* 0x0000000206167890 */ /* 0x000fe4000fffe0ff */
[----:B------:R-:W-:Y:S01]  /*3ab0*/  @UP0 ULEA UR9, UR5, UR70, 0x3 ;  /* 0x0000004605090291 */ /* 0x000fe2000f8e18ff */
[----:B------:R-:W-:Y:S01]  /*3ac0*/  LOP3.LUT R8, R8, UR7, RZ, 0x3c, !PT ;  /* 0x0000000708087c12 */ /* 0x000fe2000f8e3cff */
[----:B------:R-:W-:Y:S02]  /*3ad0*/  UIADD3 UR18, UPT, UPT, UR8, 0x2, URZ ;  /* 0x0000000208127890 */ /* 0x000fe4000fffe0ff */
[----:B------:R-:W-:Y:S01]  /*3ae0*/  UIADD3 UR14, UPT, UPT, UR6, 0x4, URZ ;  /* 0x00000004060e7890 */ /* 0x000fe2000fffe0ff */
[----:B------:R-:W-:Y:S01]  /*3af0*/  @P0 SHF.L.U32 R0, R8, 0x1f, RZ ;  /* 0x0000001f08000819 */ /* 0x000fe200000006ff */
[----:B------:R-:W-:Y:S02]  /*3b00*/  UIADD3 UR12, UPT, UPT, UR8, 0x4, URZ ;  /* 0x00000004080c7890 */ /* 0x000fe4000fffe0ff */
[----:B------:R-:W-:Y:S01]  /*3b10*/  UIADD3 UR66, UPT, UPT, UR6, 0x6, URZ ;  /* 0x0000000606427890 */ /* 0x000fe2000fffe0ff */
[----:B------:R2:W3:Y:S01]  /*3b20*/  @P0 SYNCS.PHASECHK.TRANS64.TRYWAIT P2, [UR9], R0 ;  /* 0x00000000ff0005a7 */ /* 0x0004e20008041109 */
[----:B------:R-:W-:Y:S02]  /*3b30*/  UIADD3 UR64, UPT, UPT, UR8, 0x6, URZ ;  /* 0x0000000608407890 */ /* 0x000fe4000fffe0ff */
        /* <DEDUP_REMOVED lines=22> */
[----:B------:R-:W-:Y:S01]  /*3ca0*/  UIADD3 UR11, UPT, UPT, UR11, -0x1, URZ ;  /* 0xffffffff0b0b7890 */ /* 0x000fe2000fffe0ff */
[----:B------:R-:W-:Y:S01]  /*3cb0*/  UMOV UR7, 0x40004040 ;  /* 0x4000404000077882 */ /* 0x000fe20000000000 */
[----:B------:R-:W-:Y:S01]  /*3cc0*/  UMOV UR74, 0x0 ;  /* 0x00000000004a7882 */ /* 0x000fe20000000000 */
[----:B------:R-:W-:Y:S01]  /*3cd0*/  UMOV UR75, 0x40c0490 ;  /* 0x040c0490004b7882 */ /* 0x000fe20000000000 */
[----:B------:R-:W-:Y:S01]  /*3ce0*/  UMOV UR9, 0x40004040 ;  /* 0x4000404000097882 */ /* 0x000fe20000000000 */
[----:B------:R-:W-:Y:S01]  /*3cf0*/  UMOV UR23, 0x40004040 ;  /* 0x4000404000177882 */ /* 0x000fe20000000000 */
[----:B------:R1:W-:Y:S01]  /*3d00*/  UTCHMMA gdesc[UR8], gdesc[UR6], tmem[UR10], tmem[UR74], idesc[UR75], UP2 ;  /* 0x00ff4a06080075ea */ /* 0x0003e2000900000a */
[----:B------:R-:W-:Y:S01]  /*3d10*/  UPLOP3.LUT UP2, UPT, UPT, UPT, UPT, 0x80, 0x8 ;  /* 0x000000000008789c */ /* 0x000fe20003f4f070 */
[----:B------:R-:W-:Y:S01]  /*3d20*/  UMOV UR19, 0x40004040 ;  /* 0x4000404000137882 */ /* 0x000fe20000000000 */
[----:B------:R-:W-:Y:S01]  /*3d30*/  UMOV UR15, 0x40004040 ;  /* 0x40004040000f7882 */ /* 0x000fe20000000000 */
[----:B------:R4:W-:Y:S01]  /*3d40*/  UTCHMMA gdesc[UR18], gdesc[UR22], tmem[UR10], tmem[UR74], idesc[UR75], UPT ;  /* 0x00ff4a16120075ea */ /* 0x0009e2000b80000a */
[----:B------:R-:W-:Y:S01]  /*3d50*/  UMOV UR13, 0x40004040 ;  /* 0x40004040000d7882 */ /* 0x000fe20000000000 */
        /* <DEDUP_REMOVED lines=18> */
[----:B-1----:R-:W-:Y:S02]  /*3e80*/  UIADD3 UR6, UPT, UPT, UR6, 0x486, URZ ;  /* 0x0000048606067890 */ /* 0x002fe4000fffe0ff */
[----:B------:R-:W-:Y:S01]  /*3e90*/  UIADD3 UR8, UPT, UPT, UR8, 0x606, URZ ;  /* 0x0000060608087890 */ /* 0x000fe2000fffe0ff */
[----:B------:R-:W-:Y:S01]  /*3ea0*/  UMOV UR31, 0x40004040 ;  /* 0x40004040001f7882 */ /* 0x000fe20000000000 */
[----:B----4-:R-:W-:Y:S01]  /*3eb0*/  UMOV UR22, 0x0 ;  /* 0x0000000000167882 */ /* 0x010fe20000000000 */
[----:B------:R-:W-:Y:S01]  /*3ec0*/  UMOV UR23, 0x40c0490 ;  /* 0x040c049000177882 */ /* 0x000fe20000000000 */
[----:B------:R-:W-:Y:S01]  /*3ed0*/  R2UR.FILL UR75, R3 ;  /* 0x00000000034b72ca */ /* 0x000fe200004e0000 */
[----:B------:R1:W-:Y:S01]  /*3ee0*/  UTCHMMA gdesc[UR12], gdesc[UR14], tmem[UR10], tmem[UR22], idesc[UR23], UPT ;  /* 0x00ff160e0c0075ea */ /* 0x0003e2000b80000a */
[----:B------:R-:W-:Y:S01]  /*3ef0*/  R2UR.FILL UR74, R2 ;  /* 0x00000000024a72ca */ /* 0x000fe200004e0000 */
[----:B------:R2:W-:Y:S01]  /*3f00*/  UTCHMMA gdesc[UR64], gdesc[UR66], tmem[UR10], tmem[UR22], idesc[UR23], UPT ;  /* 0x00ff1642400075ea */ /* 0x0005e2000b80000a */
[----:B------:R-:W-:Y:S01]  /*3f10*/  UMOV UR18, 0x0 ;  /* 0x0000000000127882 */ /* 0x000fe20000000000 */
[----:B------:R-:W-:Y:S01]  /*3f20*/  UMOV UR19, 0x40c0490 ;  /* 0x040c049000137882 */ /* 0x000fe20000000000 */
[----:B------:R2:W-:Y:S01]  /*3f30*/  UTCHMMA gdesc[UR60], gdesc[UR62], tmem[UR10], tmem[UR22], idesc[UR23], UPT ;  /* 0x00ff163e3c0075ea */ /* 0x0005e2000b80000a */
[----:B------:R2:W-:Y:S01]  /*3f40*/  UTCHMMA gdesc[UR56], gdesc[UR58], tmem[UR10], tmem[UR18], idesc[UR19], UPT ;  /* 0x00ff123a380075ea */ /* 0x0005e2000b80000a */
[----:B------:R2:W-:Y:S01]  /*3f50*/  UTCHMMA gdesc[UR52], gdesc[UR54], tmem[UR10], tmem[UR18], idesc[UR19], UPT ;  /* 0x00ff1236340075ea */ /* 0x0005e2000b80000a */
[----:B------:R-:W-:Y:S01]  /*3f60*/  UMOV UR29, 0x40004040 ;  /* 0x40004040001d7882 */ /* 0x000fe20000000000 */
[----:B------:R-:W-:Y:S01]  /*3f70*/  UMOV UR27, 0x40004040 ;  /* 0x40004040001b7882 */ /* 0x000fe20000000000 */
[----:B------:R-:W-:Y:S01]  /*3f80*/  UMOV UR25, 0x40004040 ;  /* 0x4000404000197882 */ /* 0x000fe20000000000 */
[----:B------:R-:W-:Y:S01]  /*3f90*/  UMOV UR21, 0x40004040 ;  /* 0x4000404000157882 */ /* 0x000fe20000000000 */
[----:B------:R-:W-:Y:S01]  /*3fa0*/  UMOV UR17, 0x40004040 ;  /* 0x4000404000117882 */ /* 0x000fe20000000000 */
[----:B-1----:R-:W-:Y:S01]  /*3fb0*/  UMOV UR12, 0x0 ;  /* 0x00000000000c7882 */ /* 0x002fe20000000000 */
[----:B------:R-:W-:Y:S01]  /*3fc0*/  UMOV UR13, 0x40c0490 ;  /* 0x040c0490000d7882 */ /* 0x000fe20000000000 */
[----:B------:R-:W-:Y:S01]  /*3fd0*/  UMOV UR14, 0x0 ;  /* 0x00000000000e7882 */ /* 0x000fe20000000000 */
[----:B------:R2:W-:Y:S01]  /*3fe0*/  UTCHMMA gdesc[UR48], gdesc[UR50], tmem[UR10], tmem[UR12], idesc[UR13], UPT ;  /* 0x00ff0c32300075ea */ /* 0x0005e2000b80000a */
[----:B------:R2:W-:Y:S01]  /*3ff0*/  UTCHMMA gdesc[UR44], gdesc[UR46], tmem[UR10], tmem[UR12], idesc[UR13], UPT ;  /* 0x00ff0c2e2c0075ea */ /* 0x0005e2000b80000a */
[----:B------:R2:W-:Y:S01]  /*4000*/  UTCHMMA gdesc[UR40], gdesc[UR42], tmem[UR10], tmem[UR12], idesc[UR13], UPT ;  /* 0x00ff0c2a280075ea */ /* 0x0005e2000b80000a */
[----:B------:R2:W-:Y:S01]  /*4010*/  UTCHMMA gdesc[UR36], gdesc[UR38], tmem[UR10], tmem[UR22], idesc[UR23], UPT ;  /* 0x00ff1626240075ea */ /* 0x0005e2000b80000a */
[----:B------:R-:W-:Y:S01]  /*4020*/  UMOV UR15, 0x40c0490 ;  /* 0x040c0490000f7882 */ /* 0x000fe20000000000 */
[----:B------:R2:W-:Y:S01]  /*4030*/  UTCHMMA gdesc[UR32], gdesc[UR34], tmem[UR10], tmem[UR18], idesc[UR19], UPT ;  /* 0x00ff1222200075ea */ /* 0x0005e2000b80000a */
[----:B------:R2:W-:Y:S01]  /*4040*/  UTCHMMA gdesc[UR28], gdesc[UR30], tmem[UR10], tmem[UR14], idesc[UR15], UPT ;  /* 0x00ff0e1e1c0075ea */ /* 0x0005e2000b80000a */
[----:B------:R2:W-:Y:S01]  /*4050*/  UTCHMMA gdesc[UR24], gdesc[UR26], tmem[UR10], tmem[UR12], idesc[UR13], UPT ;  /* 0x00ff0c1a180075ea */ /* 0x0005e2000b80000a */
[----:B------:R2:W-:Y:S01]  /*4060*/  UTCHMMA gdesc[UR16], gdesc[UR20], tmem[UR10], tmem[UR76], idesc[UR77], UPT ;  /* 0x00ff4c14100075ea */ /* 0x0005e2000b80000a */
[----:B------:R2:W-:Y:S01]  /*4070*/  UTCHMMA gdesc[UR8], gdesc[UR6], tmem[UR10], tmem[UR74], idesc[UR75], UPT ;  /* 0x00ff4a06080075ea */ /* 0x0005e2000b80000a */
[----:B------:R2:W-:Y:S01]  /*4080*/  UTCBAR.MULTICAST [UR69], URZ, UR71 ;  /* 0x000000ff450073e9 */ /* 0x0005e20008000847 */
[----:B---3--:R-:W-:Y:S05]  /*4090*/  BRA.U UP3, `(.L_x_68) ;  /* 0xfffffff903347547 */ /* 0x008fea000b83ffff */
.L_x_65:
[----:B--2---:R-:W-:Y:S02]  /*40a0*/  R2UR UR6, R13 ;  /* 0x000000000d0672ca */ /* 0x004fe400000e0000 */
[----:B------:R-:W-:-:S04]  /*40b0*/  ISETP.NE.AND P0, PT, R10, 0x2, PT ;  /* 0x000000020a00780c */ /* 0x000fc80003f05270 */
[----:B-1----:R-:W-:Y:S02]  /*40c0*/  SEL R0, RZ, 0x1, P0 ;  /* 0x00000001ff007807 */ /* 0x002fe40000000000 */
[----:B------:R-:W-:Y:S02]  /*40d0*/  SEL R10, R10, RZ, P0 ;  /* 0x000000ff0a0a7207 */ /* 0x000fe40000000000 */
[----:B------:R-:W-:-:S03]  /*40e0*/  LOP3.LUT R9, R9, R0, RZ, 0x3c, !PT ;  /* 0x0000000009097212 */ /* 0x000fc600078e3cff */
[----:B------:R-:W-:Y:S02]  /*40f0*/  UIADD3 UR7, UPT, UPT, UR6, 0x80, URZ ;  /* 0x0000008006077890 */ /* 0x000fe4000fffe0ff */
[----:B------:R-:W-:-:S04]  /*4100*/  UIADD3 UR6, UPT, UPT, UR73, 0x1, URZ ;  /* 0x0000000149067890 */ /* 0x000fc8000fffe0ff */
[----:B------:R-:W-:-:S03]  /*4110*/  UISETP.NE.AND UP0, UPT, UR6, 0x4, UPT ;  /* 0x000000040600788c */ /* 0x000fc6000bf05270 */
[----:B------:R1:W-:Y:S01]  /*4120*/  UTCBAR [UR7], URZ ;  /* 0x000000ff070073e9 */ /* 0x0003e200080000ff */
[----:B------:R-:W-:Y:S02]  /*4130*/  USEL UR8, URZ, 0x1, UP0 ;  /* 0x00000001ff087887 */ /* 0x000fe40008000000 */
[----:B------:R-:W-:-:S04]  /*4140*/  USEL UR73, UR6, URZ, UP0 ;  /* 0x000000ff06497287 */ /* 0x000fc80008000000 */
[----:B------:R-:W-:Y:S01]  /*4150*/  LOP3.LUT R11, R11, UR8, RZ, 0x3c, !PT ;  /* 0x000000080b0b7c12 */ /* 0x000fe2000f8e3cff */
[----:B------:R-:W-:Y:S07]  /*4160*/  @P1 BRA `(.L_x_69) ;  /* 0xfffffff400681947 */ /* 0x000fee000383ffff */
[----:B------:R-:W2:Y:S01]  /*4170*/  S2UR UR8, SR_CgaCtaId ;  /* 0x00000000000879c3 */ /* 0x000ea20000008800 */
[----:B------:R-:W-:Y:S01]  /*4180*/  ELECT P0, URZ, PT ;  /* 0x0000000000ff782f */ /* 0x000fe20003800000 */
[----:B------:R-:W-:Y:S01]  /*4190*/  IMAD.MOV.U32 R0, RZ, RZ, 0x1 ;  /* 0x00000001ff007424 */ /* 0x000fe200078e00ff */
[----:B------:R-:W-:Y:S01]  /*41a0*/  UIADD3 UR70, UPT, UPT, UR70, 0xa0, URZ ;  /* 0x000000a046467890 */ /* 0x000fe2000fffe0ff */
[----:B------:R-:W-:Y:S01]  /*41b0*/  SHF.L.U32 R2, R11, 0x1f, RZ ;  /* 0x0000001f0b027819 */ /* 0x000fe200000006ff */
[----:B------:R-:W-:-:S03]  /*41c0*/  UMOV UR4, 0x40 ;  /* 0x0000004000047882 */ /* 0x000fc60000000000 */
[----:B------:R-:W-:Y:S01]  /*41d0*/  UVIRTCOUNT.DEALLOC.SMPOOL 0x80 ;  /* 0x000000800000784c */ /* 0x000fe20000000000 */
[----:B--2---:R-:W-:Y:S02]  /*41e0*/  ULEA UR8, UR8, UR4, 0x18 ;  /* 0x0000000408087291 */ /* 0x004fe4000f8ec0ff */
[----:B------:R-:W-:-:S07]  /*41f0*/  ULEA UR4, UR73, UR70, 0x3 ;  /* 0x0000004649047291 */ /* 0x000fce000f8e18ff */
[----:B------:R2:W-:Y:S02]  /*4200*/  @P0 STS.U8 [UR8+0x1c], R0 ;  /* 0x00001c00ff000988 */ /* 0x0005e40008000008 */
[----:B------:R-:W3:Y:S02]  /*4210*/  SYNCS.PHASECHK.TRANS64.TRYWAIT P0, [UR4], R2 ;  /* 0x00000002ff0075a7 */ /* 0x000ee40008001104 */
[----:B--23--:R-:W-:Y:S05]  /*4220*/  @!P0 BRA `(.L_x_70) ;  /* 0x00000038003c8947 */ /* 0x00cfea0003800000 */
.L_x_132:
[----:B------:R-:W-:-:S04]  /*4230*/  UIADD3 UR4, UPT, UPT, UR73, 0x1, URZ ;  /* 0x0000000149047890 */ /* 0x000fc8000fffe0ff */
[----:B------:R-:W-:-:S04]  /*4240*/  UISETP.NE.AND UP0, UPT, UR4, 0x4, UPT ;  /* 0x000000040400788c */ /* 0x000fc8000bf05270 */
[----:B------:R-:W-:Y:S02]  /*4250*/  USEL UR6, URZ, 0x1, UP0 ;  /* 0x00000001ff067887 */ /* 0x000fe40008000000 */
[----:B------:R-:W-:-:S04]  /*4260*/  USEL UR4, UR4, URZ, UP0 ;  /* 0x000000ff04047287 */ /* 0x000fc80008000000 */
[----:B------:R-:W-:Y:S01]  /*4270*/  ULEA UR5, UR4, UR70, 0x3 ;  /* 0x0000004604057291 */ /* 0x000fe2000f8e18ff */
[----:B--2---:R-:W-:-:S04]  /*4280*/  LOP3.LUT R2, R11, UR6, RZ, 0x3c, !PT ;  /* 0x000000060b027c12 */ /* 0x004fc8000f8e3cff */
[----:B------:R-:W-:-:S04]  /*4290*/  SHF.L.U32 R3, R2, 0x1f, RZ ;  /* 0x0000001f02037819 */ /* 0x000fc800000006ff */
[----:B------:R-:W2:Y:S02]  /*42a0*/  SYNCS.PHASECHK.TRANS64.TRYWAIT P0, [UR5], R3 ;  /* 0x00000003ff0075a7 */ /* 0x000ea40008001105 */
[----:B--2---:R-:W-:Y:S05]  /*42b0*/  @!P0 BRA `(.L_x_71) ;  /* 0x0000003800308947 */ /* 0x004fea0003800000 */
.L_x_134:
[----:B------:R-:W-:-:S04]  /*42c0*/  UIADD3 UR4, UPT, UPT, UR4, 0x1, URZ ;  /* 0x0000000104047890 */ /* 0x000fc8000fffe0ff */
[----:B------:R-:W-:-:S04]  /*42d0*/  UISETP.NE.AND UP0, UPT, UR4, 0x4, UPT ;  /* 0x000000040400788c */ /* 0x000fc8000bf05270 */
[----:B------:R-:W-:Y:S02]  /*42e0*/  USEL UR6, URZ, 0x1, UP0 ;  /* 0x00000001ff067887 */ /* 0x000fe40008000000 */
[----:B------:R-:W-:-:S04]  /*42f0*/  USEL UR4, UR4, URZ, UP0 ;  /* 0x000000ff04047287 */ /* 0x000fc80008000000 */
[----:B------:R-:W-:Y:S01]  /*4300*/  ULEA UR5, UR4, UR70, 0x3 ;  /* 0x0000004604057291 */ /* 0x000fe2000f8e18ff */
[----:B------:R-:W-:-:S04]  /*4310*/  LOP3.LUT R2, R2, UR6, RZ, 0x3c, !PT ;  /* 0x0000000602027c12 */ /* 0x000fc8000f8e3cff */
[----:B--2---:R-:W-:-:S04]  /*4320*/  SHF.L.U32 R3, R2, 0x1f, RZ ;  /* 0x0000001f02037819 */ /* 0x004fc800000006ff */
[----:B------:R-:W2:Y:S02]  /*4330*/  SYNCS.PHASECHK.TRANS64.TRYWAIT P0, [UR5], R3 ;  /* 0x00000003ff0075a7 */ /* 0x000ea40008001105 */
[----:B--2---:R-:W-:Y:S05]  /*4340*/  @!P0 BRA `(.L_x_72) ;  /* 0x0000003800248947 */ /* 0x004fea0003800000 */
.L_x_136:
[----:B------:R-:W-:-:S04]  /*4350*/  UIADD3 UR4, UPT, UPT, UR4, 0x1, URZ ;  /* 0x0000000104047890 */ /* 0x000fc8000fffe0ff */
[----:B------:R-:W-:-:S04]  /*4360*/  UISETP.NE.AND UP0, UPT, UR4, 0x4, UPT ;  /* 0x000000040400788c */ /* 0x000fc8000bf05270 */
[----:B------:R-:W-:Y:S02]  /*4370*/  USEL UR5, URZ, 0x1, UP0 ;  /* 0x00000001ff057887 */ /* 0x000fe40008000000 */
[----:B------:R-:W-:-:S04]  /*4380*/  USEL UR4, UR4, URZ, UP0 ;  /* 0x000000ff04047287 */ /* 0x000fc80008000000 */
[----:B------:R-:W-:Y:S01]  /*4390*/  ULEA UR4, UR4, UR70, 0x3 ;  /* 0x0000004604047291 */ /* 0x000fe2000f8e18ff */
[----:B------:R-:W-:-:S04]  /*43a0*/  LOP3.LUT R2, R2, UR5, RZ, 0x3c, !PT ;  /* 0x0000000502027c12 */ /* 0x000fc8000f8e3cff */
[----:B------:R-:W-:-:S04]  /*43b0*/  SHF.L.U32 R2, R2, 0x1f, RZ ;  /* 0x0000001f02027819 */ /* 0x000fc800000006ff */
[----:B------:R-:W3:Y:S02]  /*43c0*/  SYNCS.PHASECHK.TRANS64.TRYWAIT P0, [UR4], R2 ;  /* 0x00000002ff0075a7 */ /* 0x000ee40008001104 */
[----:B---3--:R-:W-:Y:S05]  /*43d0*/  @!P0 BRA `(.L_x_73) ;  /* 0x0000003800188947 */ /* 0x008fea0003800000 */
.L_x_138:
[----:B------:R-:W-:Y:S01]  /*43e0*/  NOP ;  /* 0x0000000000007918 */ /* 0x000fe20000000000 */
[----:B--2---:R-:W2:Y:S01]  /*43f0*/  LDS R0, [UR8+0x14] ;  /* 0x00001408ff007984 */ /* 0x004ea20008000800 */
[----:B------:R-:W-:Y:S01]  /*4400*/  R2UR UR4, R15 ;  /* 0x000000000f0472ca */ /* 0x000fe200000e0000 */
[----:B------:R-:W-:Y:S01]  /*4410*/  UMOV UR5, 0xffff ;  /* 0x0000ffff00057882 */ /* 0x000fe20000000000 */
[----:B------:R-:W-:-:S11]  /*4420*/  UMOV UR6, 0x1 ;  /* 0x0000000100067882 */ /* 0x000fd60000000000 */
[----:B------:R-:W-:-:S04]  /*4430*/  ULOP3.LUT UR4, UR4, 0xffff, URZ, 0xc0, !UPT ;  /* 0x0000ffff04047892 */ /* 0x000fc8000f8ec0ff */
[----:B------:R-:W-:-:S04]  /*4440*/  USHF.R.U32.HI UR4, URZ, 0x5, UR4 ;  /* 0x00000005ff047899 */ /* 0x000fc80008011604 */
[----:B------:R-:W-:Y:S02]  /*4450*/  USHF.L.U32 UR5, UR5, UR4, URZ ;  /* 0x0000000405057299 */ /* 0x000fe400080006ff */
[----:B------:R-:W-:-:S04]  /*4460*/  USHF.L.U32 UR4, UR6, UR4, URZ ;  /* 0x0000000406047299 */ /* 0x000fc800080006ff */
[----:B--2---:R-:W-:-:S04]  /*4470*/  LOP3.LUT R0, R0, UR5, RZ, 0xc0, !PT ;  /* 0x0000000500007c12 */ /* 0x004fc8000f8ec0ff */
[----:B------:R-:W-:-:S13]  /*4480*/  ISETP.NE.AND P0, PT, R0, UR5, PT ;  /* 0x0000000500007c0c */ /* 0x000fda000bf05270 */
[----:B------:R-:W-:Y:S05]  /*4490*/  @P0 BRA `(.L_x_74) ;  /* 0x0000000000580947 */ /* 0x000fea0003800000 */
[----:B------:R-:W2:Y:S02]  /*44a0*/  LDS R0, [UR8+0x18] ;  /* 0x00001808ff007984 */ /* 0x000ea40008000800 */
[----:B--2---:R-:W-:-:S04]  /*44b0*/  LOP3.LUT R0, R0, UR4, RZ, 0xc0, !PT ;  /* 0x0000000400007c12 */ /* 0x004fc8000f8ec0ff */
[----:B------:R-:W-:-:S13]  /*44c0*/  ISETP.NE.AND P0, PT, R0, UR4, PT ;  /* 0x0000000400007c0c */ /* 0x000fda000bf05270 */
[----:B------:R-:W-:Y:S05]  /*44d0*/  @P0 BRA `(.L_x_75) ;  /* 0x00000000003c0947 */ /* 0x000fea0003800000 */
[----:B------:R-:W2:Y:S01]  /*44e0*/  S2R R2, SR_LANEID ;  /* 0x0000000000027919 */ /* 0x000ea20000000000 */
[----:B------:R-:W-:-:S06]  /*44f0*/  ULOP3.LUT UR5, URZ, UR5, URZ, 0x33, !UPT ;  /* 0x00000005ff057292 */ /* 0x000fcc000f8e33ff */
[----:B------:R-:W-:-:S04]  /*4500*/  IMAD.U32 R0, RZ, RZ, UR5 ;  /* 0x00000005ff007e24 */ /* 0x000fc8000f8e00ff */
[----:B-1----:R1:W3:Y:S02]  /*4510*/  REDUX UR7, R0 ;  /* 0x00000000000773c4 */ /* 0x0022e40000000000 */
[----:B------:R4:W-:Y:S01]  /*4520*/  UTCATOMSWS.AND URZ, UR5 ;  /* 0x0000000500ff79e3 */ /* 0x0009e20008000000 */
[----:B-1----:R-:W-:Y:S01]  /*4530*/  LOP3.LUT R0, RZ, UR4, RZ, 0x33, !PT ;  /* 0x00000004ff007c12 */ /* 0x002fe2000f8e33ff */
[----:B------:R-:W-:Y:S02]  /*4540*/  VOTEU.ANY UR4, UPT, PT ;  /* 0x0000000000047886 */ /* 0x000fe400038e0100 */
[----:B------:R-:W-:Y:S02]  /*4550*/  UFLO.U32 UR4, UR4 ;  /* 0x00000004000472bd */ /* 0x000fe400080e0000 */
[----:B------:R-:W1:Y:S04]  /*4560*/  REDUX UR6, R0 ;  /* 0x00000000000673c4 */ /* 0x000e680000000000 */
[----:B--2---:R-:W-:-:S02]  /*4570*/  ISETP.EQ.U32.AND P0, PT, R2, UR4, PT ;  /* 0x0000000402007c0c */ /* 0x004fc4000bf02070 */
[----:B---3--:R-:W-:-:S11]  /*4580*/  MOV R2, UR7 ;  /* 0x0000000700027c02 */ /* 0x008fd60008000f00 */
[----:B------:R4:W-:Y:S01]  /*4590*/  @P0 ATOMS.AND RZ, [UR8+0x14], R2 ;  /* 0x00001402ffff098c */ /* 0x0009e2000a800008 */
[----:B-1----:R-:W-:-:S05]  /*45a0*/  IMAD.U32 R0, RZ, RZ, UR6 ;  /* 0x00000006ff007e24 */ /* 0x002fca000f8e00ff */
[----:B------:R4:W-:Y:S01]  /*45b0*/  @P0 ATOMS.AND RZ, [UR8+0x18], R0 ;  /* 0x00001800ffff098c */ /* 0x0009e2000a800008 */
[----:B------:R-:W-:Y:S05]  /*45c0*/  BRA `(.L_x_76) ;  /* 0x0000000000147947 */ /* 0x000fea0003800000 */
.L_x_75:
[----:B------:R-:W-:Y:S02]  /*45d0*/  MOV R2, 0x45f0 ;  /* 0x000045f000027802 */ /* 0x000fe40000000f00 */
[----:B-1---5:R-:W-:Y:S05]  /*45e0*/  CALL.REL.NOINC `($__internal_0_$__cuda_sm10x_tcgen05_guardrail_trap_col_being_dealloced_not_returned_by_alloc) ;  /* 0x0000003800447944 */ /* 0x022fea0003c00000 */
[----:B------:R-:W-:Y:S05]  /*45f0*/  BRA `(.L_x_76) ;  /* 0x0000000000087947 */ /* 0x000fea0003800000 */
.L_x_74:
[----:B------:R-:W-:Y:S02]  /*4600*/  MOV R2, 0x4620 ;  /* 0x0000462000027802 */ /* 0x000fe40000000f00 */
[----:B-1---5:R-:W-:Y:S05]  /*4610*/  CALL.REL.NOINC `($__internal_2_$__cuda_sm10x_tcgen05_guardrail_trap_unallocated_columns_being_dealloced) ;  /* 0x0000003800507944 */ /* 0x022fea0003c00000 */
.L_x_76:
[----:B------:R-:W-:Y:S01]  /*4620*/  NOP ;  /* 0x0000000000007918 */ /* 0x000fe20000000000 */
[----:B----4-:R-:W-:Y:S05]  /*4630*/  EXIT ;  /* 0x000000000000794d */ /* 0x010fea0003800000 */
.L_x_58:
[----:B------:R-:W-:-:S09]  /*4640*/  UISETP.NE.OR UP0, UPT, UR18, 0x3, !UP3 ;  /* 0x000000031200788c */ /* 0x000fd2000df05670 */
[----:B------:R-:W-:Y:S05]  /*4650*/  BRA.U UP0, `(.L_x_77) ;  /* 0x0000000d00b87547 */ /* 0x000fea000b800000 */
[----:B------:R-:W2:Y:S01]  /*4660*/  LDCU.64 UR4, c[0x0][0x888] ;  /* 0x00011100ff0477ac */ /* 0x000ea20008000a00 */
[----:B------:R-:W3:Y:S01]  /*4670*/  LDC.64 R12, c[0x0][0x348] ;  /* 0x0000d200ff0c7b82 */ /* 0x000ee20000000a00 */
[----:B------:R-:W-:Y:S02]  /*4680*/  HFMA2 R9, -RZ, RZ, 0, 0 ;  /* 0x00000000ff097431 */ /* 0x000fe400000001ff */
[----:B------:R-:W-:Y:S01]  /*4690*/  IMAD.MOV.U32 R11, RZ, RZ, 0x1 ;  /* 0x00000001ff0b7424 */ /* 0x000fe200078e00ff */
[----:B------:R-:W4:Y:S01]  /*46a0*/  LDCU UR37, c[0x0][0x370] ;  /* 0x00006e00ff2577ac */ /* 0x000f220008000800 */
[----:B------:R-:W-:Y:S01]  /*46b0*/  IMAD.MOV.U32 R10, RZ, RZ, RZ ;  /* 0x000000ffff0a7224 */ /* 0x000fe200078e00ff */
[----:B------:R-:W-:Y:S01]  /*46c0*/  MOV R8, 0x1800 ;  /* 0x0000180000087802 */ /* 0x000fe20000000f00 */
[----:B------:R-:W4:Y:S01]  /*46d0*/  LDCU.128 UR40, c[0x0][0xb10] ;  /* 0x00016200ff2877ac */ /* 0x000f220008000c00 */
[----:B------:R-:W1:Y:S01]  /*46e0*/  LDCU UR36, c[0x0][0x374] ;  /* 0x00006e80ff2477ac */ /* 0x000e620008000800 */
[----:B------:R-:W1:Y:S01]  /*46f0*/  LDCU.64 UR32, c[0x0][0x890] ;  /* 0x00011200ff2077ac */ /* 0x000e620008000a00 */
[----:B--2---:R-:W-:Y:S01]  /*4700*/  UISETP.NE.U32.AND UP0, UPT, UR4, URZ, UPT ;  /* 0x000000ff0400728c */ /* 0x004fe2000bf05070 */
[----:B------:R-:W2:Y:S01]  /*4710*/  LDCU UR15, c[0x0][0xb0c] ;  /* 0x00016180ff0f77ac */ /* 0x000ea20008000800 */
[----:B------:R-:W3:Y:S01]  /*4720*/  LDCU UR49, c[0x0][0xb20] ;  /* 0x00016400ff3177ac */ /* 0x000ee20008000800 */
[----:B------:R-:W3:Y:S01]  /*4730*/  LDCU UR4, c[0x0][0xb30] ;  /* 0x00016600ff0477ac */ /* 0x000ee20008000800 */
[----:B----4-:R-:W-:-:S02]  /*4740*/  UIMAD.WIDE.U32 UR8, UR37, UR40, URZ ;  /* 0x00000028250872a5 */ /* 0x010fc4000f8e00ff */
[----:B-1----:R-:W-:Y:S02]  /*4750*/  UIMAD.WIDE.U32 UR10, UR36, UR43, URZ ;  /* 0x0000002b240a72a5 */ /* 0x002fe4000f8e00ff */
[----:B------:R-:W-:Y:S02]  /*4760*/  USEL UR47, URZ, 0x1, UP5 ;  /* 0x00000001ff2f7887 */ /* 0x000fe4000a800000 */
[----:B------:R-:W-:Y:S02]  /*4770*/  UISETP.NE.U32.AND UP6, UPT, UR32, URZ, UPT ;  /* 0x000000ff2000728c */ /* 0x000fe4000bfc5070 */
[----:B------:R-:W-:Y:S01]  /*4780*/  UISETP.NE.AND.EX UP5, UPT, UR5, URZ, UPT, UP0 ;  /* 0x000000ff0500728c */ /* 0x000fe2000bfa5300 */
[----:B------:R-:W-:Y:S01]  /*4790*/  UMOV UR6, 0x400 ;  /* 0x0000040000067882 */ /* 0x000fe20000000000 */
[----:B------:R-:W-:Y:S01]  /*47a0*/  UISETP.NE.AND UP0, UPT, UR45, 0x1, UPT ;  /* 0x000000012d00788c */ /* 0x000fe2000bf05270 */
[----:B------:R-:W-:Y:S01]  /*47b0*/  UMOV UR8, UR9 ;  /* 0x0000000900087c82 */ /* 0x000fe20008000000 */
[----:B------:R-:W-:Y:S01]  /*47c0*/  UMOV UR38, UR11 ;  /* 0x0000000b00267c82 */ /* 0x000fe20008000000 */
[----:B--2---:R-:W-:Y:S01]  /*47d0*/  UISETP.NE.AND UP0, UPT, UR15, 0x1, UPT ;  /* 0x000000010f00788c */ /* 0x004fe2000bf05270 */
[----:B------:R-:W-:Y:S01]  /*47e0*/  UMOV UR21, URZ ;  /* 0x000000ff00157c82 */ /* 0x000fe20008000000 */
[----:B------:R-:W-:-:S02]  /*47f0*/  UPLOP3.LUT UP4, UPT, UPT, UPT, UPT, 0x40, 0x4 ;  /* 0x000000000004789c */ /* 0x000fc40003f8e870 */
[----:B------:R-:W-:Y:S01]  /*4800*/  UISETP.GE.AND UP2, UPT, UR45, 0x1, UPT ;  /* 0x000000012d00788c */ /* 0x000fe2000bf46270 */
[----:B------:R-:W1:Y:S01]  /*4810*/  LDCU.64 UR22, c[0x0][0xb28] ;  /* 0x00016500ff1677ac */ /* 0x000e620008000a00 */
[----:B------:R-:W-:Y:S02]  /*4820*/  ULEA UR6, UR39, UR6, 0x18 ;  /* 0x0000000627067291 */ /* 0x000fe4000f8ec0ff */
[----:B------:R-:W-:Y:S02]  /*4830*/  UISETP.NE.AND.EX UP6, UPT, UR33, URZ, UPT, UP6 ;  /* 0x000000ff2100728c */ /* 0x000fe4000bfc5360 */
[----:B------:R-:W-:Y:S02]  /*4840*/  USHF.R.U32.HI UR44, URZ, UR41, UR8 ;  /* 0x00000029ff2c7299 */ /* 0x000fe40008011608 */
[----:B---3--:R-:W-:Y:S02]  /*4850*/  USHF.R.U32.HI UR38, URZ, UR49, UR38 ;  /* 0x00000031ff267299 */ /* 0x008fe40008011626 */
[----:B------:R-:W-:-:S02]  /*4860*/  UISETP.NE.AND UP0, UPT, UR42, 0x1, UPT ;  /* 0x000000012a00788c */ /* 0x000fc4000bf05270 */
[----:B------:R-:W-:-:S11]  /*4870*/  UISETP.NE.AND UP3, UPT, UR4, 0x1, UPT ;  /* 0x000000010400788c */ /* 0x000fd6000bf65270 */
.L_x_85:
[C---:B------:R-:W-:Y:S02]  /*4880*/  LEA R3, R10.reuse, UR6, 0x3 ;  /* 0x000000060a037c11 */ /* 0x040fe4000f8e18ff */
[----:B------:R-:W-:Y:S02]  /*4890*/  SHF.L.U32 R0, R9, 0x1f, RZ ;  /* 0x0000001f09007819 */ /* 0x000fe400000006ff */
[----:B------:R-:W-:Y:S02]  /*48a0*/  LEA R4, R10, UR6, 0x4 ;  /* 0x000000060a047c11 */ /* 0x000fe4000f8e20ff */
[----:B--2---:R-:W2:Y:S02]  /*48b0*/  SYNCS.PHASECHK.TRANS64.TRYWAIT P0, [R3+URZ+0x60], R0 ;  /* 0x00006000030075a7 */ /* 0x004ea400080011ff */
[----:B--2---:R-:W-:Y:S05]  /*48c0*/  @!P0 BRA `(.L_x_78) ;  /* 0x0000003000f48947 */ /* 0x004fea0003800000 */
.L_x_139:
[----:B------:R-:W3:Y:S01]  /*48d0*/  LDS.128 R4, [R4+0xf0] ;  /* 0x0000f00004047984 */ /* 0x000ee20000000c00 */
[----:B------:R-:W-:Y:S01]  /*48e0*/  UISETP.GE.AND UP0, UPT, UR45, 0x1, UPT ;  /* 0x000000012d00788c */ /* 0x000fe2000bf06270 */
[----:B------:R-:W-:Y:S01]  /*48f0*/  @!PT LDS RZ, [RZ] ;  /* 0x00000000fffff984 */ /* 0x000fe20000000800 */
[----:B------:R-:W-:Y:S01]  /*4900*/  @!PT LDS RZ, [RZ] ;  /* 0x00000000fffff984 */ /* 0x000fe20000000800 */
[----:B------:R-:W-:Y:S01]  /*4910*/  @!PT LDS RZ, [RZ] ;  /* 0x00000000fffff984 */ /* 0x000fe20000000800 */
[----:B------:R-:W-:Y:S01]  /*4920*/  @!PT LDS RZ, [RZ] ;  /* 0x00000000fffff984 */ /* 0x000fe20000000800 */
[----:B------:R4:W-:Y:S06]  /*4930*/  MEMBAR.ALL.CTA ;  /* 0x0000000000007992 */ /* 0x0009ec0000008000 */
[----:B----4-:R-:W4:Y:S01]  /*4940*/  FENCE.VIEW.ASYNC.S ;  /* 0x00000000000073c6 */ /* 0x010f220000000000 */
[----:B---3--:R-:W-:Y:S11]  /*4950*/  LOP3.LUT P0, RZ, R6, 0x1, RZ, 0xc0, !PT ;  /* 0x0000000106ff7812 */ /* 0x008ff6000780c0ff */
[----:B------:R-:W-:Y:S02]  /*4960*/  @!UPT UIADD3 URZ, UPT, UPT, URZ, URZ, URZ ;  /* 0x000000fffffff290 */ /* 0x000fe4000fffe0ff */
[----:B----4-:R-:W-:Y:S01]  /*4970*/  VOTEU.ANY UP2, P0 ;  /* 0x0000000000ff7886 */ /* 0x010fe20000040100 */
[----:B------:R-:W-:Y:S11]  /*4980*/  PLOP3.LUT P0, PT, PT, PT, UP2, 0x80, 0x8 ;  /* 0x000000000008781c */ /* 0x000ff60003f0f028 */
[----:B------:R-:W-:Y:S02]  /*4990*/  @!UPT UIADD3 URZ, UPT, UPT, URZ, URZ, URZ ;  /* 0x000000fffffff290 */ /* 0x000fe4000fffe0ff */
[----:B--2---:R-:W-:Y:S02]  /*49a0*/  @P0 SHF.R.U32.HI R0, RZ, 0x10, R5 ;  /* 0x00000010ff000819 */ /* 0x004fe40000011605 */
[----:B------:R-:W-:Y:S02]  /*49b0*/  @P0 MOV R2, R4 ;  /* 0x0000000400020202 */ /* 0x000fe40000000f00 */
[----:B------:R-:W-:Y:S01]  /*49c0*/  @P0 R2UR UR4, R0 ;  /* 0x00000000000402ca */ /* 0x000fe200000e0000 */
[----:B------:R-:W-:Y:S01]  /*49d0*/  VIADD R0, R3, 0x70 ;  /* 0x0000007003007836 */ /* 0x000fe20000000000 */
[----:B------:R-:W-:Y:S02]  /*49e0*/  @P0 LOP3.LUT R4, R5, 0xffff, RZ, 0xc0, !PT ;  /* 0x0000ffff05040812 */ /* 0x000fe400078ec0ff */
[----:B------:R-:W-:Y:S02]  /*49f0*/  @P0 R2UR UR7, R2 ;  /* 0x00000000020702ca */ /* 0x000fe400000e0000 */
[----:B------:R-:W-:Y:S02]  /*4a00*/  PRMT R0, RZ, 0x654, R0 ;  /* 0x00000654ff007816 */ /* 0x000fe40000000000 */
[----:B------:R-:W-:Y:S02]  /*4a10*/  @P0 R2UR UR5, R4 ;  /* 0x00000000040502ca */ /* 0x000fe400000e0000 */
[----:B------:R2:W-:Y:S03]  /*4a20*/  SYNCS.ARRIVE.TRANS64.RED.A1T0 RZ, [R0+URZ], RZ ;  /* 0x000000ff00ff79a7 */ /* 0x0005e600081004ff */
[----:B------:R-:W-:Y:S04]  /*4a30*/  @UP2 UMOV UR29, UR4 ;  /* 0x00000004001d2c82 */ /* 0x000fe80008000000 */
[----:B------:R-:W-:Y:S04]  /*4a40*/  @UP2 UMOV UR14, UR7 ;  /* 0x00000007000e2c82 */ /* 0x000fe80008000000 */
[----:B------:R-:W-:Y:S01]  /*4a50*/  @UP2 UMOV UR13, UR5 ;  /* 0x00000005000d2c82 */ /* 0x000fe20008000000 */
[----:B------:R-:W-:Y:S05]  /*4a60*/  BRA.U !UP0, `(.L_x_79) ;  /* 0x0000000108c07547 */ /* 0x000fea000b800000 */
[----:B------:R-:W-:Y:S02]  /*4a70*/  UIMAD.WIDE.U32 UR10, UR13, UR43, URZ ;  /* 0x0000002b0d0a72a5 */ /* 0x000fe4000f8e00ff */
[----:B------:R-:W-:Y:S02]  /*4a80*/  UP2UR UR12, UPR, URZ, 0x4 ;  /* 0x00000004ff0c7883 */ /* 0x000fe40008000000 */
[----:B------:R-:W-:Y:S02]  /*4a90*/  UISETP.NE.AND UP2, UPT, UR42, 0x1, UPT ;  /* 0x000000012a00788c */ /* 0x000fe4000bf45270 */
[----:B------:R-:W-:Y:S02]  /*4aa0*/  UIMAD.WIDE.U32 UR16, UR14, UR40, URZ ;  /* 0x000000280e1072a5 */ /* 0x000fe4000f8e00ff */
[----:B------:R-:W-:Y:S02]  /*4ab0*/  USEL UR4, UR36, UR38, !UP2 ;  /* 0x0000002624047287 */ /* 0x000fe4000d000000 */
[----:B------:R-:W-:Y:S02]  /*4ac0*/  UISETP.NE.AND UP0, UPT, UR15, 0x1, UPT ;  /* 0x000000010f00788c */ /* 0x000fe4000bf05270 */
[----:B------:R-:W-:Y:S02]  /*4ad0*/  UP2UR UR20, UPR, URZ, 0x2 ;  /* 0x00000002ff147883 */ /* 0x000fe40008000000 */
[----:B------:R-:W-:Y:S02]  /*4ae0*/  UISETP.NE.AND UP1, UPT, UR45, 0x1, UPT ;  /* 0x000000012d00788c */ /* 0x000fe4000bf25270 */
[----:B-1----:R-:W-:Y:S02]  /*4af0*/  UIMAD.WIDE.U32 UR18, UR4, UR22, URZ ;  /* 0x00000016041272a5 */ /* 0x002fe4000f8e00ff */
[----:B------:R-:W-:Y:S01]  /*4b00*/  USEL UR8, UR37, UR44, !UP0 ;  /* 0x0000002c25087287 */ /* 0x000fe2000c000000 */
[----:B------:R-:W-:Y:S02]  /*4b10*/  UMOV UR5, UR11 ;  /* 0x0000000b00057c82 */ /* 0x000fe40008000000 */
[----:B------:R-:W-:Y:S02]  /*4b20*/  USHF.R.U32.HI UR7, URZ, UR49, UR5 ;  /* 0x00000031ff077299 */ /* 0x000fe40008011605 */
[----:B------:R-:W-:Y:S02]  /*4b30*/  UIMAD.WIDE.U32 UR24, UR8, UR22, URZ ;  /* 0x00000016081872a5 */ /* 0x000fe4000f8e00ff */
[----:B------:R-:W-:Y:S02]  /*4b40*/  USEL UR7, UR13, UR7, !UP2 ;  /* 0x000000070d077287 */ /* 0x000fe4000d000000 */
[----:B------:R-:W-:Y:S02]  /*4b50*/  UISETP.NE.AND UP2, UPT, UR12, URZ, UPT ;  /* 0x000000ff0c00728c */ /* 0x000fe4000bf45270 */
[----:B------:R-:W-:Y:S01]  /*4b60*/  UIMAD.WIDE.U32 UR10, UR7, UR22, URZ ;  /* 0x00000016070a72a5 */ /* 0x000fe2000f8e00ff */
[----:B------:R-:W-:Y:S02]  /*4b70*/  UMOV UR5, UR17 ;  /* 0x0000001100057c82 */ /* 0x000fe40008000000 */
[----:B------:R-:W-:Y:S03]  /*4b80*/  USHF.R.U32.HI UR9, URZ, UR41, UR5 ;  /* 0x00000029ff097299 */ /* 0x000fe60008011605 */
[----:B------:R-:W-:Y:S02]  /*4b90*/  UMOV UR5, UR19 ;  /* 0x0000001300057c82 */ /* 0x000fe40008000000 */
[----:B------:R-:W-:Y:S03]  /*4ba0*/  @UP1 USHF.R.U32.HI UR4, URZ, UR23, UR5 ;  /* 0x00000017ff041299 */ /* 0x000fe60008011605 */
[----:B------:R-:W-:Y:S01]  /*4bb0*/  UMOV UR5, UR25 ;  /* 0x0000001900057c82 */ /* 0x000fe20008000000 */
[----:B------:R-:W-:Y:S02]  /*4bc0*/  UIMAD UR4, UR45, UR4, URZ ;  /* 0x000000042d0472a4 */ /* 0x000fe4000f8e02ff */
[----:B------:R-:W-:Y:S02]  /*4bd0*/  @UP1 USHF.R.U32.HI UR8, URZ, UR23, UR5 ;  /* 0x00000017ff081299 */ /* 0x000fe40008011605 */
[----:B------:R-:W-:Y:S02]  /*4be0*/  USEL UR5, UR14, UR9, !UP0 ;  /* 0x000000090e057287 */ /* 0x000fe4000c000000 */
[----:B------:R-:W-:Y:S02]  /*4bf0*/  UIMAD UR9, UR45, UR8, URZ ;  /* 0x000000082d0972a4 */ /* 0x000fe4000f8e02ff */
[----:B------:R-:W-:Y:S03]  /*4c00*/  UISETP.GE.AND UP0, UPT, UR7, UR4, UPT ;  /* 0x000000040700728c */ /* 0x000fe6000bf06270 */
[----:B------:R-:W-:Y:S01]  /*4c10*/  UMOV UR4, UR11 ;  /* 0x0000000b00047c82 */ /* 0x000fe20008000000 */
[----:B------:R-:W-:Y:S02]  /*4c20*/  UISETP.GE.OR UP0, UPT, UR5, UR9, UP0 ;  /* 0x000000090500728c */ /* 0x000fe40008706670 */
[----:B------:R-:W-:Y:S02]  /*4c30*/  USHF.R.U32.HI UR4, URZ, UR23, UR4 ;  /* 0x00000017ff047299 */ /* 0x000fe40008011604 */
[----:B------:R-:W-:Y:S02]  /*4c40*/  UIMAD.WIDE.U32 UR10, UR5, UR22, URZ ;  /* 0x00000016050a72a5 */ /* 0x000fe4000f8e00ff */
[----:B------:R-:W-:Y:S04]  /*4c50*/  USEL UR12, UR7, UR4, !UP1 ;  /* 0x00000004070c7287 */ /* 0x000fe8000c800000 */
[----:B------:R-:W-:Y:S01]  /*4c60*/  UIADD3 UR9, UPT, UPT, -UR12, URZ, URZ ;  /* 0x000000ff0c097290 */ /* 0x000fe2000fffe1ff */
[----:B------:R-:W-:Y:S02]  /*4c70*/  @!UP0 UMOV UR4, UR11 ;  /* 0x0000000b00048c82 */ /* 0x000fe40008000000 */
[----:B------:R-:W-:Y:S02]  /*4c80*/  @!UP0 USHF.R.U32.HI UR4, URZ, UR23, UR4 ;  /* 0x00000017ff048299 */ /* 0x000fe40008011604 */
[----:B------:R-:W-:Y:S02]  /*4c90*/  UIMAD UR9, UR45, UR9, UR7 ;  /* 0x000000092d0972a4 */ /* 0x000fe4000f8e0207 */
[----:B------:R-:W-:Y:S02]  /*4ca0*/  @!UP0 USEL UR4, UR5, UR4, !UP1 ;  /* 0x0000000405048287 */ /* 0x000fe4000c800000 */
[----:B------:R-:W-:Y:S02]  /*4cb0*/  UISETP.NE.AND UP1, UPT, UR20, URZ, UPT ;  /* 0x000000ff1400728c */ /* 0x000fe4000bf25270 */
[----:B------:R-:W-:Y:S02]  /*4cc0*/  @!UP0 UIMAD UR9, UR8, UR9, UR4 ;  /* 0x00000009080982a4 */ /* 0x000fe4000f8e0204 */
[----:B------:R-:W-:Y:S02]  /*4cd0*/  @!UP0 UIADD3 UR10, UPT, UPT, UR12, -UR4, URZ ;  /* 0x800000040c0a8290 */ /* 0x000fe4000fffe0ff */
[----:B------:R-:W-:Y:S02]  /*4ce0*/  UIADD3 UR4, UPT, UPT, -UR5, URZ, URZ ;  /* 0x000000ff05047290 */ /* 0x000fe4000fffe1ff */
[----:B------:R-:W-:Y:S02]  /*4cf0*/  UIADD3 UR8, UPT, UPT, -UR7, URZ, URZ ;  /* 0x000000ff07087290 */ /* 0x000fe4000fffe1ff */
[----:B------:R-:W-:Y:S02]  /*4d00*/  @!UP0 UIMAD UR7, UR10, UR45, UR5 ;  /* 0x0000002d0a0782a4 */ /* 0x000fe4000f8e0205 */
[----:B------:R-:W-:Y:S02]  /*4d10*/  UIMAD UR14, UR15, UR4, UR14 ;  /* 0x000000040f0e72a4 */ /* 0x000fe4000f8e020e */
[----:B------:R-:W-:Y:S01]  /*4d20*/  UIMAD UR13, UR42, UR8, UR13 ;  /* 0x000000082a0d72a4 */ /* 0x000fe2000f8e020d */
[----:B------:R-:W-:Y:S02]  /*4d30*/  @!UP0 UMOV UR5, UR9 ;  /* 0x0000000900058c82 */ /* 0x000fe40008000000 */
[----:B------:R-:W-:Y:S02]  /*4d40*/  UIMAD UR14, UR5, UR15, UR14 ;  /* 0x0000000f050e72a4 */ /* 0x000fe4000f8e020e */
[----:B------:R-:W-:Y:S11]  /*4d50*/  UIMAD UR13, UR7, UR42, UR13 ;  /* 0x0000002a070d72a4 */ /* 0x000ff6000f8e020d */
[----:B------:R-:W-:Y:S01]  /*4d60*/  @!UPT UIADD3 URZ, UPT, UPT, URZ, URZ, URZ ;  /* 0x000000fffffff290 */ /* 0x000fe2000fffe0ff */
.L_x_79:
[----:B------:R-:W3:Y:S01]  /*4d70*/  @!UP3 LDCU.128 UR16, c[0x0][0xb10] ;  /* 0x00016200ff10b7ac */ /* 0x000ee20008000c00 */
[----:B------:R-:W-:Y:S04]  /*4d80*/  ISETP.NE.U32.AND P0, PT, RZ, UR32, PT ;  /* 0x00000020ff007c0c */ /* 0x000fe8000bf05070 */
[----:B------:R-:W-:Y:S01]  /*4d90*/  ISETP.NE.AND.EX P0, PT, RZ, UR33, PT, P0 ;  /* 0x00000021ff007c0c */ /* 0x000fe2000bf05300 */
[----:B------:R-:W4:Y:S01]  /*4da0*/  @!UP3 LDCU UR5, c[0x0][0xb0c] ;  /* 0x00016180ff05b7ac */ /* 0x000f220008000800 */
[----:B---3--:R-:W-:Y:S02]  /*4db0*/  UIMAD.WIDE.U32 UR8, UR14, UR16, URZ ;  /* 0x000000100e0872a5 */ /* 0x008fe4000f8e00ff */
[----:B------:R-:W-:Y:S05]  /*4dc0*/  UIMAD.WIDE.U32 UR10, UR13, UR19, URZ ;  /* 0x000000130d0a72a5 */ /* 0x000fea000f8e00ff */
[----:B------:R-:W-:Y:S01]  /*4dd0*/  @!UP3 UMOV UR4, UR9 ;  /* 0x000000090004bc82 */ /* 0x000fe20008000000 */
[----:B----4-:R-:W-:Y:S02]  /*4de0*/  @!UP3 UISETP.NE.AND UP0, UPT, UR5, 0x1, UPT ;  /* 0x000000010500b88c */ /* 0x010fe4000bf05270 */
[----:B------:R-:W-:Y:S01]  /*4df0*/  @!UP3 USHF.R.U32.HI UR4, URZ, UR17, UR4 ;  /* 0x00000011ff04b299 */ /* 0x000fe20008011604 */
[----:B------:R-:W-:Y:S03]  /*4e00*/  @!UP3 UMOV UR7, UR11 ;  /* 0x0000000b0007bc82 */ /* 0x000fe60008000000 */
[----:B------:R-:W-:Y:S02]  /*4e10*/  @!UP3 USEL UR8, UR14, UR4, !UP0 ;  /* 0x000000040e08b287 */ /* 0x000fe4000c000000 */
[----:B------:R-:W-:Y:S05]  /*4e20*/  @!UP3 UISETP.NE.AND UP0, UPT, UR18, 0x1, UPT ;  /* 0x000000011200b88c */ /* 0x000fea000bf05270 */
[----:B------:R-:W3:Y:S02]  /*4e30*/  @!UP3 LDCU UR4, c[0x0][0xb20] ;  /* 0x00016400ff04b7ac */ /* 0x000ee40008000800 */
[----:B---3--:R-:W-:Y:S04]  /*4e40*/  @!UP3 USHF.R.U32.HI UR7, URZ, UR4, UR7 ;  /* 0x00000004ff07b299 */ /* 0x008fe80008011607 */
[----:B------:R-:W-:Y:S04]  /*4e50*/  @!UP3 USEL UR7, UR13, UR7, !UP0 ;  /* 0x000000070d07b287 */ /* 0x000fe8000c000000 */
[----:B------:R-:W-:Y:S02]  /*4e60*/  @!UP3 UIADD3 UR4, UPT, UPT, -UR8, UR7, URZ ;  /* 0x000000070804b290 */ /* 0x000fe4000fffe1ff */
[----:B------:R-:W-:Y:S02]  /*4e70*/  @!UP3 UIADD3 UR7, UPT, UPT, UR8, -UR7, URZ ;  /* 0x800000070807b290 */ /* 0x000fe4000fffe0ff */
[----:B------:R-:W-:Y:S02]  /*4e80*/  @!UP3 UIMAD UR14, UR4, UR5, UR14 ;  /* 0x00000005040eb2a4 */ /* 0x000fe4000f8e020e */
[----:B------:R-:W-:Y:S01]  /*4e90*/  @!UP3 UIMAD UR13, UR7, UR18, UR13 ;  /* 0x00000012070db2a4 */ /* 0x000fe2000f8e020d */
[----:B------:R-:W-:Y:S11]  /*4ea0*/  BRA.U UP4, `(.L_x_80) ;  /* 0x0000000104107547 */ /* 0x000ff6000b800000 */
[----:B------:R-:W-:Y:S04]  /*4eb0*/  MOV R2, UR47 ;  /* 0x0000002f00027c02 */ /* 0x000fe80008000f00 */
[----:B------:R-:W-:Y:S04]  /*4ec0*/  SHF.L.U32 R2, R2, 0x1f, RZ ;  /* 0x0000001f02027819 */ /* 0x000fe800000006ff */
[----:B------:R-:W3:Y:S02]  /*4ed0*/  SYNCS.PHASECHK.TRANS64.TRYWAIT P1, [UR6+0x58], R2 ;  /* 0x00005802ff0075a7 */ /* 0x000ee40008021106 */
[----:B---3--:R-:W-:Y:S05]  /*4ee0*/  @!P1 BRA `(.L_x_81) ;  /* 0x0000002c00809947 */ /* 0x008fea0003800000 */
.L_x_80:
[----:B------:R-:W-:Y:S05]  /*4ef0*/  BRA.U !UP6, `(.L_x_82) ;  /* 0x000000010e387547 */ /* 0x000fea000b800000 */
[----:B------:R-:W-:Y:S01]  /*4f00*/  UPLOP3.LUT UP1, UPT, UPT, UPT, UP5, 0x80, 0x8 ;  /* 0x000000000008789c */ /* 0x000fe20003f2f050 */
[----:B--2---:R-:W-:Y:S01]  /*4f10*/  HFMA2 R0, -RZ, RZ, 0, 5.9604644775390625e-08 ;  /* 0x00000001ff007431 */ /* 0x004fe200000001ff */
[----:B------:R-:W2:Y:S01]  /*4f20*/  LDCU.64 UR8, c[0x0][0x358] ;  /* 0x00006b00ff0877ac */ /* 0x000ea20008000a00 */
[----:B------:R-:W-:Y:S03]  /*4f30*/  IMAD.MOV.U32 R65, RZ, RZ, 0x1 ;  /* 0x00000001ff417424 */ /* 0x000fe600078e00ff */
[----:B------:R-:W-:Y:S05]  /*4f40*/  PLOP3.LUT P1, PT, PT, PT, UP1, 0x80, 0x8 ;  /* 0x000000000008781c */ /* 0x000fea0003f2f018 */
[----:B------:R-:W3:Y:S01]  /*4f50*/  @UP1 LDCU.64 UR4, c[0x0][0x888] ;  /* 0x00011100ff0417ac */ /* 0x000ee20008000a00 */
[----:B------:R-:W-:Y:S07]  /*4f60*/  @UP1 UIMAD UR7, UR60, UR32, URZ ;  /* 0x000000203c0712a4 */ /* 0x000fee000f8e02ff */
[----:B------:R-:W-:Y:S01]  /*4f70*/  @!P1 PRMT R65, R0, 0x7610, R65 ;  /* 0x0000761000419816 */ /* 0x000fe20000000041 */
[----:B---3--:R-:W-:Y:S06]  /*4f80*/  @UP1 UIMAD.WIDE UR4, UR7, 0x4, UR4 ;  /* 0x00000004070418a5 */ /* 0x008fec000f8e0204 */
[----:B-----5:R-:W-:Y:S01]  /*4f90*/  IMAD.U32 R42, RZ, RZ, UR4 ;  /* 0x00000004ff2a7e24 */ /* 0x020fe2000f8e00ff */
[----:B------:R-:W-:Y:S04]  /*4fa0*/  MOV R43, UR5 ;  /* 0x00000005002b7c02 */ /* 0x000fe80008000f00 */
[----:B------:R-:W3:Y:S01]  /*4fb0*/  @!UP1 LDCU UR4, c[0x0][0x880] ;  /* 0x00011000ff0497ac */ /* 0x000ee20008000800 */
[----:B--2---:R4:W5:Y:S02]  /*4fc0*/  @P1 LDG.E R42, desc[UR8][R42.64] ;  /* 0x000000082a2a1981 */ /* 0x004964000c1e1900 */
[----:B---34-:R-:W-:Y:S07]  /*4fd0*/  @!P1 IMAD.U32 R42, RZ, RZ, UR4 ;  /* 0x00000004ff2a9e24 */ /* 0x018fee000f8e00ff */
.L_x_82:
[----:B-----5:R-:W-:Y:S01]  /*4fe0*/  @!P0 FSETP.EQ.AND P1, PT, R42, RZ, PT ;  /* 0x000000ff2a00820b */ /* 0x020fe20003f22000 */
[----:B------:R-:W-:Y:S01]  /*4ff0*/  @!UPT UIADD3 URZ, UPT, UPT, URZ, URZ, URZ ;  /* 0x000000fffffff290 */ /* 0x000fe2000fffe0ff */
[----:B------:R-:W-:Y:S11]  /*5000*/  @!P0 BRA `(.L_x_83) ;  /* 0x0000000000148947 */ /* 0x000ff60003800000 */
[----:B------:R-:W-:Y:S02]  /*5010*/  LOP3.LUT P0, RZ, R65, 0xff, RZ, 0xc0, !PT ;  /* 0x000000ff41ff7812 */ /* 0x000fe4000780c0ff */
[----:B------:R-:W-:Y:S04]  /*5020*/  PLOP3.LUT P1, PT, PT, PT, UP1, 0x80, 0x8 ;  /* 0x000000000008781c */ /* 0x000fe80003f2f018 */
[----:B------:R-:W-:Y:S07]  /*5030*/  PLOP3.LUT P1, PT, P1, PT, PT, 0x8, 0x80 ;  /* 0x000000000080781c */ /* 0x000fee0000f2e170 */
[----:B------:R-:W-:Y:S11]  /*5040*/  @P0 FSETP.EQ.AND P1, PT, R42, RZ, PT ;  /* 0x000000ff2a00020b */ /* 0x000ff60003f22000 */
[----:B------:R-:W-:Y:S02]  /*5050*/  @!UPT UIADD3 URZ, UPT, UPT, URZ, URZ, URZ ;  /* 0x000000fffffff290 */ /* 0x000fe4000fffe0ff */
.L_x_83:
[----:B------:R-:W-:Y:S01]  /*5060*/  ULEA UR5, UR21, UR6, 0x3 ;  /* 0x0000000615057291 */ /* 0x000fe2000f8e18ff */
[----:B--2---:R-:W-:Y:S02]  /*5070*/  SHF.L.U32 R0, R11, 0x1f, RZ ;  /* 0x0000001f0b007819 */ /* 0x004fe400000006ff */
[----:B------:R-:W-:Y:S01]  /*5080*/  ELECT P0, URZ, PT ;  /* 0x0000000000ff782f */ /* 0x000fe20003800000 */
[----:B------:R-:W-:Y:S05]  /*5090*/  VIADD R10, R10, 0x1 ;  /* 0x000000010a0a7836 */ /* 0x000fea0000000000 */
[----:B------:R-:W2:Y:S02]  /*50a0*/  SYNCS.PHASECHK.TRANS64.TRYWAIT P2, [UR5+0x40], R0 ;  /* 0x00004000ff0075a7 */ /* 0x000ea40008041105 */
[----:B--2---:R-:W-:Y:S05]  /*50b0*/  @!P2 BRA `(.L_x_84) ;  /* 0x0000002c0024a947 */ /* 0x004fea0003800000 */
.L_x_142:
[----:B------:R-:W-:Y:S01]  /*50c0*/  UIADD3 UR25, UPT, UPT, UR5, 0x30, URZ ;  /* 0x0000003005197890 */ /* 0x000fe2000fffe0ff */
[----:B------:R-:W-:Y:S01]  /*50d0*/  PLOP3.LUT P0, PT, P1, P0, PT, 0xf2, 0x2f ;  /* 0x00000000002f781c */ /* 0x000fe20000f01e72 */
[----:B------:R-:W-:Y:S01]  /*50e0*/  UPLOP3.LUT UP4, UPT, UPT, UPT, UPT, 0x80, 0x8 ;  /* 0x000000000008789c */ /* 0x000fe20003f8f070 */
[----:B------:R-:W-:Y:S01]  /*50f0*/  R2UR UR51, R67 ;  /* 0x00000000433372ca */ /* 0x000fe200000e0000 */
[----:B------:R-:W-:Y:S01]  /*5100*/  UMOV UR34, 0x0 ;  /* 0x0000000000227882 */ /* 0x000fe20000000000 */
[----:B------:R-:W-:Y:S01]  /*5110*/  UMOV UR35, 0x10000000 ;  /* 0x1000000000237882 */ /* 0x000fe20000000000 */
[----:B------:R-:W-:Y:S01]  /*5120*/  UMOV UR28, UR60 ;  /* 0x0000003c001c7c82 */ /* 0x000fe20008000000 */
[----:B------:R-:W-:Y:S01]  /*5130*/  UMOV UR20, UR60 ;  /* 0x0000003c00147c82 */ /* 0x000fe20008000000 */
[----:B------:R-:W-:Y:S01]  /*5140*/  UMOV UR17, UR25 ;  /* 0x0000001900117c82 */ /* 0x000fe20008000000 */
[----:B------:R-:W-:Y:S01]  /*5150*/  UMOV UR12, UR60 ;  /* 0x0000003c000c7c82 */ /* 0x000fe20008000000 */
[----:B------:R-:W-:Y:S01]  /*5160*/  UMOV UR9, UR25 ;  /* 0x0000001900097c82 */ /* 0x000fe20008000000 */
[----:B------:R-:W-:Y:S01]  /*5170*/  R2UR UR50, R68 ;  /* 0x00000000443272ca */ /* 0x000fe200000e0000 */
[----:B------:R-:W-:Y:S02]  /*5180*/  UMOV UR60, UR29 ;  /* 0x0000001d003c7c82 */ /* 0x000fe40008000000 */
[----:B------:R-:W-:Y:S01]  /*5190*/  VOTEU.ALL UP0, P0 ;  /* 0x0000000000ff7886 */ /* 0x000fe20000000000 */
[----:B--2---:R-:W-:Y:S04]  /*51a0*/  @!P0 IADD3 R2, P1, PT, R12, 0x580, RZ ;  /* 0x000005800c028810 */ /* 0x004fe80007f3e0ff */
[----:B------:R-:W-:Y:S01]  /*51b0*/  @!UP0 UIMAD UR4, UR21, 0x1800, UR6 ;  /* 0x00001800150488a4 */ /* 0x000fe2000f8e0206 */
[----:B------:R-:W-:Y:S01]  /*51c0*/  @!P0 IMAD.X R0, RZ, RZ, R13, P1 ;  /* 0x000000ffff008224 */ /* 0x000fe200008e060d */
[----:B------:R-:W-:Y:S01]  /*51d0*/  @!UP0 UIMAD UR26, UR46, 0x30, URZ ;  /* 0x000000302e1a88a4 */ /* 0x000fe2000f8e02ff */
[----:B------:R-:W-:Y:S01]  /*51e0*/  @!P0 R2UR UR7, R2 ;  /* 0x00000000020782ca */ /* 0x000fe200000e0000 */
[----:B------:R-:W-:Y:S01]  /*51f0*/  @!UP0 UIADD3 UR24, UPT, UPT, UR4, 0x200, URZ ;  /* 0x0000020004188890 */ /* 0x000fe2000fffe0ff */
[----:B------:R-:W-:Y:S01]  /*5200*/  ISETP.NE.AND P1, PT, R10, 0x2, PT ;  /* 0x000000020a00780c */ /* 0x000fe20003f25270 */
[----:B------:R-:W-:Y:S02]  /*5210*/  @!UP0 UIADD3 UR16, UPT, UPT, UR4, 0xa00, URZ ;  /* 0x00000a0004108890 */ /* 0x000fe4000fffe0ff */
[----:B------:R-:W-:Y:S01]  /*5220*/  @!UP0 UIADD3 UR8, UPT, UPT, UR4, 0x1200, URZ ;  /* 0x0000120004088890 */ /* 0x000fe2000fffe0ff */
[----:B------:R-:W-:Y:S01]  /*5230*/  @!P0 R2UR UR4, R0 ;  /* 0x00000000000482ca */ /* 0x000fe200000e0000 */
[----:B------:R-:W-:Y:S01]  /*5240*/  @!UP0 USHF.L.U32 UR27, UR48, 0x6, URZ ;  /* 0x00000006301b8899 */ /* 0x000fe200080006ff */
[----:B------:R-:W-:Y:S01]  /*5250*/  SEL R0, RZ, 0x1, P1 ;  /* 0x00000001ff007807 */ /* 0x000fe20000800000 */
[----:B------:R-:W-:Y:S01]  /*5260*/  @!UP0 UIADD3 UR18, UPT, UPT, UR26, 0x10, URZ ;  /* 0x000000101a128890 */ /* 0x000fe2000fffe0ff */
[----:B------:R-:W-:Y:S01]  /*5270*/  SEL R10, R10, RZ, P1 ;  /* 0x000000ff0a0a7207 */ /* 0x000fe20000800000 */
[----:B------:R-:W-:Y:S01]  /*5280*/  @!UP0 UIADD3 UR10, UPT, UPT, UR26, 0x20, URZ ;  /* 0x000000201a0a8890 */ /* 0x000fe2000fffe0ff */
[----:B------:R-:W-:Y:S01]  /*5290*/  LOP3.LUT R9, R9, R0, RZ, 0x3c, !PT ;  /* 0x0000000009097212 */ /* 0x000fe200078e3cff */
[----:B------:R-:W-:Y:S01]  /*52a0*/  IMAD.U32 R2, RZ, RZ, UR7 ;  /* 0x00000007ff027e24 */ /* 0x000fe2000f8e00ff */
[----:B------:R-:W-:Y:S01]  /*52b0*/  VOTEU.ALL UP0, P0 ;  /* 0x0000000000ff7886 */ /* 0x000fe20000000000 */
[----:B------:R-:W-:Y:S01]  /*52c0*/  UMOV UR19, UR27 ;  /* 0x0000001b00137c82 */ /* 0x000fe20008000000 */
[----:B------:R-:W-:Y:S01]  /*52d0*/  UMOV UR11, UR27 ;  /* 0x0000001b000b7c82 */ /* 0x000fe20008000000 */
[----:B------:R-:W-:Y:S01]  /*52e0*/  UIADD3 UR46, UPT, UPT, UR13, UR51, URZ ;  /* 0x000000330d2e7290 */ /* 0x000fe2000fffe0ff */
[----:B------:R-:W-:Y:S01]  /*52f0*/  @!P0 R2UR UR30, R2 ;  /* 0x00000000021e82ca */ /* 0x000fe200000e0000 */
[----:B------:R-:W-:Y:S01]  /*5300*/  IMAD.U32 R3, RZ, RZ, UR4 ;  /* 0x00000004ff037e24 */ /* 0x000fe2000f8e00ff */
[----:B------:R-:W-:Y:S02]  /*5310*/  UIADD3 UR4, UPT, UPT, UR21, 0x1, URZ ;  /* 0x0000000115047890 */ /* 0x000fe4000fffe0ff */
[----:B------:R-:W-:Y:S02]  /*5320*/  UIADD3 UR48, UPT, UPT, UR14, UR50, URZ ;  /* 0x000000320e307290 */ /* 0x000fe4000fffe0ff */
[----:B------:R-:W-:Y:S11]  /*5330*/  @!P0 R2UR UR31, R3 ;  /* 0x00000000031f82ca */ /* 0x000ff600000e0000 */
[----:B------:R-:W-:Y:S02]  /*5340*/  @!UPT UIADD3 URZ, UPT, UPT, URZ, URZ, URZ ;  /* 0x000000fffffff290 */ /* 0x000fe4000fffe0ff */
[----:B------:R2:W-:Y:S01]  /*5350*/  @!UP0 UTMALDG.3D [UR24], [UR30], desc[UR34] ;  /* 0x000022181e0085b4 */ /* 0x0005e20008011000 */
[----:B------:R-:W-:Y:S05]  /*5360*/  VOTEU.ALL UP0, P0 ;  /* 0x0000000000ff7886 */ /* 0x000fea0000000000 */
[----:B------:R2:W-:Y:S01]  /*5370*/  @!UP0 UTMALDG.3D [UR16], [UR30], desc[UR34] ;  /* 0x000022101e0085b4 */ /* 0x0005e20008011000 */
[----:B------:R-:W-:Y:S04]  /*5380*/  UISETP.NE.AND UP0, UPT, UR4, 0x2, UPT ;  /* 0x000000020400788c */ /* 0x000fe8000bf05270 */
[----:B------:R-:W-:Y:S02]  /*5390*/  USEL UR7, URZ, 0x1, UP0 ;  /* 0x00000001ff077887 */ /* 0x000fe40008000000 */
[----:B------:R-:W-:Y:S02]  /*53a0*/  USEL UR21, UR4, URZ, UP0 ;  /* 0x000000ff04157287 */ /* 0x000fe40008000000 */
[----:B------:R-:W-:Y:S01]  /*53b0*/  VOTEU.ALL UP0, P0 ;  /* 0x0000000000ff7886 */ /* 0x000fe20000000000 */
[----:B------:R-:W-:Y:S01]  /*53c0*/  UPRMT UR4, UR39, 0x654, UR25 ;  /* 0x0000065427047896 */ /* 0x000fe20008000019 */
[----:B------:R-:W-:Y:S03]  /*53d0*/  LOP3.LUT R11, R11, UR7, RZ, 0x3c, !PT ;  /* 0x000000070b0b7c12 */ /* 0x000fe6000f8e3cff */
[----:B------:R2:W-:Y:S01]  /*53e0*/  @!UP0 UTMALDG.3D [UR8], [UR30], desc[UR34] ;  /* 0x000022081e0085b4 */ /* 0x0005e20008011000 */
[----:B------:R2:W-:Y:S04]  /*53f0*/  @!P0 SYNCS.ARRIVE.TRANS64.RED.A0TR RZ, [UR5+0x30], R8 ;  /* 0x00003008ffff89a7 */ /* 0x0005e80008300405 */
[----:B------:R-:W-:Y:S01]  /*5400*/  SYNCS.ARRIVE.TRANS64.RED.A1T0 RZ, [UR4], RZ ;  /* 0x000000ffffff79a7 */ /* 0x000fe20008100404 */
[----:B------:R-:W-:Y:S05]  /*5410*/  BRA.U UP2, `(.L_x_85) ;  /* 0xfffffff502187547 */ /* 0x000fea000b83ffff */
[----:B------:R-:W-:Y:S01]  /*5420*/  UIADD3 UR6, UPT, UPT, UR6, 0x40, URZ ;  /* 0x0000004006067890 */ /* 0x000fe2000fffe0ff */
[----:B------:R-:W-:-:S03]  /*5430*/  SHF.L.U32 R2, R11, 0x1f, RZ ;  /* 0x0000001f0b027819 */ /* 0x000fc600000006ff */
[----:B------:R-:W-:-:S09]  /*5440*/  ULEA UR4, UR21, UR6, 0x3 ;  /* 0x0000000615047291 */ /* 0x000fd2000f8e18ff */
[----:B------:R-:W3:Y:S02]  /*5450*/  SYNCS.PHASECHK.TRANS64.TRYWAIT P0, [UR4], R2 ;  /* 0x00000002ff0075a7 */ /* 0x000ee40008001104 */
[----:B---3--:R-:W-:Y:S05]  /*5460*/  @!P0 BRA `(.L_x_86) ;  /* 0x0000002800508947 */ /* 0x008fea0003800000 */
.L_x_144:
[----:B------:R-:W-:-:S04]  /*5470*/  UIADD3 UR4, UPT, UPT, UR21, 0x1, URZ ;  /* 0x0000000115047890 */ /* 0x000fc8000fffe0ff */
[----:B------:R-:W-:-:S04]  /*5480*/  UISETP.NE.AND UP0, UPT, UR4, 0x2, UPT ;  /* 0x000000020400788c */ /* 0x000fc8000bf05270 */
[----:B------:R-:W-:Y:S02]  /*5490*/  USEL UR5, URZ, 0x1, UP0 ;  /* 0x00000001ff057887 */ /* 0x000fe40008000000 */
[----:B------:R-:W-:-:S04]  /*54a0*/  USEL UR4, UR4, URZ, UP0 ;  /* 0x000000ff04047287 */ /* 0x000fc80008000000 */
[----:B------:R-:W-:Y:S01]  /*54b0*/  ULEA UR4, UR4, UR6, 0x3 ;  /* 0x0000000604047291 */ /* 0x000fe2000f8e18ff */
[----:B---3--:R-:W-:-:S04]  /*54c0*/  LOP3.LUT R2, R11, UR5, RZ, 0x3c, !PT ;  /* 0x000000050b027c12 */ /* 0x008fc8000f8e3cff */
[----:B------:R-:W-:Y:S01]  /*54d0*/  SHF.L.U32 R2, R2, 0x1f, RZ ;  /* 0x0000001f02027819 */ /* 0x000fe200000006ff */
[----:B------:R-:W-:-:S07]  /*54e0*/  IMAD.U32 R0, RZ, RZ, UR4 ;  /* 0x00000004ff007e24 */ /* 0x000fce000f8e00ff */
.L_x_87:
[----:B---3--:R3:W4:Y:S02]  /*54f0*/  SYNCS.PHASECHK.TRANS64.TRYWAIT P0, [R0+URZ], R2 ;  /* 0x00000002000075a7 */ /* 0x00872400080011ff */
[----:B----4-:R-:W-:Y:S05]  /*5500*/  @!P0 NANOSLEEP.SYNCS 0x989680 ;  /* 0x009896800000895d */ /* 0x010fea0003900000 */
[----:B------:R-:W4:Y:S02]  /*5510*/  @!P0 SYNCS.PHASECHK.TRANS64 P0, [R0+URZ], R2 ;  /* 0x00000002000085a7 */ /* 0x000f2400080010ff */
[----:B-12-4-:R-:W-:Y:S05]  /*5520*/  @P0 EXIT ;  /* 0x000000000000094d */ /* 0x016fea0003800000 */
[----:B------:R-:W-:Y:S05]  /*5530*/  BRA `(.L_x_87) ;  /* 0xfffffffc00ec7947 */ /* 0x000fea000383ffff */
.L_x_77:
[----:B------:R-:W-:-:S06]  /*5540*/  UISETP.GE.AND UP0, UPT, UR18, 0x4, UPT ;  /* 0x000000041200788c */ /* 0x000fcc000bf06270 */
[----:B------:R-:W-:-:S13]  /*5550*/  PLOP3.LUT P0, PT, PT, PT, UP0, 0x80, 0x8 ;  /* 0x000000000008781c */ /* 0x000fda0003f0f008 */
[----:B-1----:R-:W-:Y:S05]  /*5560*/  @!P0 EXIT ;  /* 0x000000000000894d */ /* 0x002fea0003800000 */
[----:B------:R-:W-:Y:S01]  /*5570*/  BAR.SYNC.DEFER_BLOCKING 0x6, 0xa0 ;  /* 0x0182800000007b1d */ /* 0x000fe20000010000 */
[C---:B------:R-:W-:Y:S01]  /*5580*/  IMAD.SHL.U32 R64, R74.reuse, 0x8, RZ ;  /* 0x000000084a407824 */ /* 0x040fe200078e00ff */
[----:B------:R-:W-:Y:S01]  /*5590*/  SHF.R.U32.HI R6, RZ, 0x1, R74 ;  /* 0x00000001ff067819 */ /* 0x000fe2000001164a */
[----:B------:R-:W-:Y:S01]  /*55a0*/  IMAD.SHL.U32 R2, R74, 0x10, RZ ;  /* 0x000000104a027824 */ /* 0x000fe200078e00ff */
[----:B------:R-:W-:Y:S01]  /*55b0*/  CS2R R70, SRZ ;  /* 0x0000000000467805 */ /* 0x000fe2000001ff00 */
[----:B------:R-:W-:Y:S01]  /*55c0*/  IMAD.MOV.U32 R73, RZ, RZ, 0x1 ;  /* 0x00000001ff497424 */ /* 0x000fe200078e00ff */
[----:B------:R-:W-:Y:S02]  /*55d0*/  UMOV UR43, 0x400 ;  /* 0x00000400002b7882 */ /* 0x000fe40000000000 */
[----:B------:R-:W1:Y:S01]  /*55e0*/  LDC.64 R60, c[0x0][0x888] ;  /* 0x00022200ff3c7b82 */ /* 0x000e620000000a00 */
[----:B------:R-:W-:Y:S01]  /*55f0*/  ULEA UR43, UR39, UR43, 0x18 ;  /* 0x0000002b272b7291 */ /* 0x000fe2000f8ec0ff */
[----:B------:R-:W-:Y:S01]  /*5600*/  LOP3.LUT R64, R64, 0x300, RZ, 0xc0, !PT ;  /* 0x0000030040407812 */ /* 0x000fe200078ec0ff */
[----:B------:R-:W-:Y:S01]  /*5610*/  IMAD.MOV.U32 R40, RZ, RZ, RZ ;  /* 0x000000ffff287224 */ /* 0x000fe200078e00ff */
[----:B------:R-:W-:Y:S01]  /*5620*/  LOP3.LUT R3, R2, 0x40, RZ, 0xc0, !PT ;  /* 0x0000004002037812 */ /* 0x000fe200078ec0ff */
[----:B------:R-:W-:Y:S01]  /*5630*/  IMAD.MOV.U32 R72, RZ, RZ, RZ ;  /* 0x000000ffff487224 */ /* 0x000fe200078e00ff */
[----:B------:R-:W-:Y:S01]  /*5640*/  LOP3.LUT R64, R64, 0x30, R2, 0xf8, !PT ;  /* 0x0000003040407812 */ /* 0x000fe200078ef802 */
[----:B------:R-:W-:Y:S01]  /*5650*/  IMAD.MOV.U32 R69, RZ, RZ, RZ ;  /* 0x000000ffff457224 */ /* 0x000fe200078e00ff */
[----:B------:R-:W2:Y:S01]  /*5660*/  LDC.64 R62, c[0x0][0x890] ;  /* 0x00022400ff3e7b82 */ /* 0x000ea20000000a00 */
[----:B------:R-:W-:Y:S01]  /*5670*/  LOP3.LUT R6, R3, 0x8, R6, 0xf8, !PT ;  /* 0x0000000803067812 */ /* 0x000fe200078ef806 */
[----:B------:R-:W-:Y:S01]  /*5680*/  IMAD.SHL.U32 R3, R74, 0x2, RZ ;  /* 0x000000024a037824 */ /* 0x000fe200078e00ff */
[----:B------:R-:W-:Y:S01]  /*5690*/  LOP3.LUT R64, R64, 0x80, R2, 0xf8, !PT ;  /* 0x0000008040407812 */ /* 0x000fe200078ef802 */
[C---:B------:R-:W-:Y:S01]  /*56a0*/  IMAD.U32 R2, R74.reuse, 0x10000, RZ ;  /* 0x000100004a027824 */ /* 0x040fe200078e00ff */
[----:B------:R-:W-:Y:S01]  /*56b0*/  LOP3.LUT R74, R74, 0x60, RZ, 0xc0, !PT ;  /* 0x000000604a4a7812 */ /* 0x000fe200078ec0ff */
[----:B------:R-:W3:Y:S01]  /*56c0*/  LDCU UR50, c[0x0][0x370] ;  /* 0x00006e00ff3277ac */ /* 0x000ee20008000800 */
[----:B------:R-:W-:Y:S01]  /*56d0*/  LOP3.LUT R3, R6, 0x8, R3, 0x78, !PT ;  /* 0x0000000806037812 */ /* 0x000fe200078e7803 */
[----:B------:R-:W4:Y:S01]  /*56e0*/  LDC.64 R58, c[0x0][0x8b0] ;  /* 0x00022c00ff3a7b82 */ /* 0x000f220000000a00 */
[----:B------:R-:W3:Y:S01]  /*56f0*/  LDS R0, [UR43+0x110] ;  /* 0x0001102bff007984 */ /* 0x000ee20008000800 */
[----:B------:R-:W-:Y:S01]  /*5700*/  LOP3.LUT R2, R2, 0x600000, RZ, 0xc0, !PT ;  /* 0x0060000002027812 */ /* 0x000fe200078ec0ff */
[----:B------:R-:W1:Y:S01]  /*5710*/  LDCU.64 UR62, c[0x0][0x348] ;  /* 0x00006900ff3e77ac */ /* 0x000e620008000a00 */
[----:B------:R-:W-:Y:S01]  /*5720*/  LOP3.LUT R64, R64, R3, RZ, 0xfc, !PT ;  /* 0x0000000340407212 */ /* 0x000fe200078efcff */
[----:B------:R-:W1:Y:S03]  /*5730*/  LDCU UR42, c[0x0][0xb0c] ;  /* 0x00016180ff2a77ac */ /* 0x000e660008000800 */
[----:B------:R-:W1:Y:S01]  /*5740*/  LDC.64 R56, c[0x0][0x8a8] ;  /* 0x00022a00ff387b82 */ /* 0x000e620000000a00 */
[----:B------:R-:W1:Y:S01]  /*5750*/  LDCU UR38, c[0x0][0xb30] ;  /* 0x00016600ff2677ac */ /* 0x000e620008000800 */
[----:B------:R-:W1:Y:S01]  /*5760*/  LDCU.64 UR58, c[0x0][0x888] ;  /* 0x00011100ff3a77ac */ /* 0x000e620008000a00 */
[----:B------:R-:W1:Y:S01]  /*5770*/  LDCU.64 UR40, c[0x0][0xb28] ;  /* 0x00016500ff2877ac */ /* 0x000e620008000a00 */
[----:B------:R-:W1:Y:S01]  /*5780*/  LDCU.128 UR52, c[0x0][0xb10] ;  /* 0x00016200ff3477ac */ /* 0x000e620008000c00 */
[----:B------:R-:W1:Y:S01]  /*5790*/  LDCU UR49, c[0x0][0x374] ;  /* 0x00006e80ff3177ac */ /* 0x000e620008000800 */
[----:B------:R-:W-:Y:S01]  /*57a0*/  UIADD3 UR57, UPT, UPT, UR43, 0x200, URZ ;  /* 0x000002002b397890 */ /* 0x000fe2000fffe0ff */
[----:B------:R-:W-:Y:S01]  /*57b0*/  UMOV UR44, URZ ;  /* 0x000000ff002c7c82 */ /* 0x000fe20008000000 */
[----:B------:R-:W-:Y:S01]  /*57c0*/  UMOV UR47, URZ ;  /* 0x000000ff002f7c82 */ /* 0x000fe20008000000 */
[----:B--23--:R-:W-:-:S09]  /*57d0*/  IMAD.IADD R2, R0, 0x1, R2 ;  /* 0x0000000100027824 */ /* 0x00cfd200078e0202 */
.L_x_109:
[----:B------:R-:W-:Y:S02]  /*57e0*/  LEA R8, R69, UR43, 0x3 ;  /* 0x0000002b45087c11 */ /* 0x000fe4000f8e18ff */
[----:B------:R-:W-:Y:S02]  /*57f0*/  SHF.L.U32 R0, R71, 0x1f, RZ ;  /* 0x0000001f47007819 */ /* 0x000fe400000006ff */
[----:B------:R-:W-:Y:S02]  /*5800*/  LEA R4, R69, UR43, 0x4 ;  /* 0x0000002b45047c11 */ /* 0x000fe4000f8e20ff */
[----:B------:R-:W2:Y:S02]  /*5810*/  SYNCS.PHASECHK.TRANS64.TRYWAIT P0, [R8+URZ+0x60], R0 ;  /* 0x00006000080075a7 */ /* 0x000ea400080011ff */
[----:B--2---:R-:W-:Y:S05]  /*5820*/  @!P0 BRA `(.L_x_88) ;  /* 0x0000002400788947 */ /* 0x004fea0003800000 */
.L_x_145:
[----:B------:R-:W3:Y:S01]  /*5830*/  LDS.128 R4, [R4+0xf0] ;  /* 0x0000f00004047984 */ /* 0x000ee20000000c00 */
[----:B------:R-:W-:Y:S01]  /*5840*/  UISETP.GE.AND UP0, UPT, UR45, 0x1, UPT ;  /* 0x000000012d00788c */ /* 0x000fe2000bf06270 */
[----:B------:R-:W-:Y:S01]  /*5850*/  @!PT LDS RZ, [RZ] ;  /* 0x00000000fffff984 */ /* 0x000fe20000000800 */
[----:B------:R-:W-:Y:S01]  /*5860*/  @!PT LDS RZ, [RZ] ;  /* 0x00000000fffff984 */ /* 0x000fe20000000800 */
[----:B------:R-:W-:Y:S01]  /*5870*/  @!PT LDS RZ, [RZ] ;  /* 0x00000000fffff984 */ /* 0x000fe20000000800 */
[----:B------:R-:W-:Y:S01]  /*5880*/  @!PT LDS RZ, [RZ] ;  /* 0x00000000fffff984 */ /* 0x000fe20000000800 */
[----:B------:R1:W-:Y:S06]  /*5890*/  MEMBAR.ALL.CTA ;  /* 0x0000000000007992 */ /* 0x0003ec0000008000 */
[----:B-1----:R-:W1:Y:S01]  /*58a0*/  FENCE.VIEW.ASYNC.S ;  /* 0x00000000000073c6 */ /* 0x002e620000000000 */
[----:B---3--:R-:W-:Y:S11]  /*58b0*/  LOP3.LUT P0, RZ, R6, 0x1, RZ, 0xc0, !PT ;  /* 0x0000000106ff7812 */ /* 0x008ff6000780c0ff */
[----:B------:R-:W-:Y:S02]  /*58c0*/  @!UPT UIADD3 URZ, UPT, UPT, URZ, URZ, URZ ;  /* 0x000000fffffff290 */ /* 0x000fe4000fffe0ff */
[----:B-1----:R-:W-:Y:S01]  /*58d0*/  VOTEU.ANY UP1, P0 ;  /* 0x0000000000ff7886 */ /* 0x002fe20000020100 */
[----:B------:R-:W-:Y:S01]  /*58e0*/  PLOP3.LUT P0, PT, PT, PT, UP1, 0x80, 0x8 ;  /* 0x000000000008781c */ /* 0x000fe20003f0f018 */
[----:B------:R-:W-:Y:S11]  /*58f0*/  UP2UR UR51, UPR, URZ, 0x2 ;  /* 0x00000002ff337883 */ /* 0x000ff60008000000 */
[----:B------:R-:W-:Y:S01]  /*5900*/  @!UPT UIADD3 URZ, UPT, UPT, URZ, URZ, URZ ;  /* 0x000000fffffff290 */ /* 0x000fe2000fffe0ff */
        /* <DEDUP_REMOVED lines=13> */
[----:B------:R-:W2:Y:S01]  /*59e0*/  LDCU UR12, c[0x0][0xb20] ;  /* 0x00016400ff0c77ac */ /* 0x000ea20008000800 */
[----:B------:R-:W-:Y:S02]  /*59f0*/  UIMAD.WIDE.U32 UR4, UR49, UR55, URZ ;  /* 0x00000037310472a5 */ /* 0x000fe4000f8e00ff */
[----:B------:R-:W-:Y:S02]  /*5a00*/  UIMAD.WIDE.U32 UR6, UR50, UR52, URZ ;  /* 0x00000034320672a5 */ /* 0x000fe4000f8e00ff */
[----:B------:R-:W-:Y:S02]  /*5a10*/  UISETP.NE.AND UP0, UPT, UR54, 0x1, UPT ;  /* 0x000000013600788c */ /* 0x000fe4000bf05270 */
[----:B------:R-:W-:Y:S02]  /*5a20*/  UIMAD.WIDE.U32 UR8, UR36, UR55, URZ ;  /* 0x00000037240872a5 */ /* 0x000fe4000f8e00ff */
[----:B------:R-:W-:Y:S02]  /*5a30*/  UIMAD.WIDE.U32 UR10, UR37, UR52, URZ ;  /* 0x00000034250a72a5 */ /* 0x000fe4000f8e00ff */
[----:B------:R-:W-:Y:S02]  /*5a40*/  UISETP.NE.AND UP1, UPT, UR42, 0x1, UPT ;  /* 0x000000012a00788c */ /* 0x000fe4000bf25270 */
[----:B------:R-:W-:Y:S01]  /*5a50*/  UISETP.NE.AND UP2, UPT, UR45, 0x1, UPT ;  /* 0x000000012d00788c */ /* 0x000fe2000bf45270 */
[----:B------:R-:W-:Y:S02]  /*5a60*/  UMOV UR4, UR5 ;  /* 0x0000000500047c82 */ /* 0x000fe40008000000 */
[----:B--2---:R-:W-:Y:S03]  /*5a70*/  USHF.R.U32.HI UR5, URZ, UR12, UR4 ;  /* 0x0000000cff057299 */ /* 0x004fe60008011604 */
[----:B------:R-:W-:Y:S02]  /*5a80*/  UMOV UR4, UR7 ;  /* 0x0000000700047c82 */ /* 0x000fe40008000000 */
[----:B------:R-:W-:Y:S02]  /*5a90*/  USHF.R.U32.HI UR7, URZ, UR53, UR4 ;  /* 0x00000035ff077299 */ /* 0x000fe40008011604 */
[----:B------:R-:W-:Y:S02]  /*5aa0*/  USEL UR4, UR49, UR5, !UP0 ;  /* 0x0000000531047287 */ /* 0x000fe4000c000000 */
[----:B------:R-:W-:Y:S01]  /*5ab0*/  USEL UR7, UR50, UR7, !UP1 ;  /* 0x0000000732077287 */ /* 0x000fe2000c800000 */
[----:B------:R-:W-:Y:S01]  /*5ac0*/  UMOV UR5, UR9 ;  /* 0x0000000900057c82 */ /* 0x000fe20008000000 */
[----:B------:R-:W-:Y:S02]  /*5ad0*/  UIMAD.WIDE.U32 UR8, UR4, UR40, URZ ;  /* 0x00000028040872a5 */ /* 0x000fe4000f8e00ff */
[----:B------:R-:W-:Y:S03]  /*5ae0*/  USHF.R.U32.HI UR6, URZ, UR12, UR5 ;  /* 0x0000000cff067299 */ /* 0x000fe60008011605 */
[----:B------:R-:W-:Y:S01]  /*5af0*/  UMOV UR5, UR11 ;  /* 0x0000000b00057c82 */ /* 0x000fe20008000000 */
[----:B------:R-:W-:Y:S02]  /*5b00*/  UIMAD.WIDE.U32 UR10, UR7, UR40, URZ ;  /* 0x00000028070a72a5 */ /* 0x000fe4000f8e00ff */
[----:B------:R-:W-:Y:S02]  /*5b10*/  USHF.R.U32.HI UR12, URZ, UR53, UR5 ;  /* 0x00000035ff0c7299 */ /* 0x000fe40008011605 */
[----:B------:R-:W-:Y:S01]  /*5b20*/  USEL UR6, UR36, UR6, !UP0 ;  /* 0x0000000624067287 */ /* 0x000fe2000c000000 */
[----:B------:R-:W-:Y:S02]  /*5b30*/  UMOV UR5, UR9 ;  /* 0x0000000900057c82 */ /* 0x000fe40008000000 */
[----:B------:R-:W-:Y:S01]  /*5b40*/  UMOV UR10, UR11 ;  /* 0x0000000b000a7c82 */ /* 0x000fe20008000000 */
[----:B------:R-:W-:Y:S02]  /*5b50*/  @UP2 USHF.R.U32.HI UR4, URZ, UR41, UR5 ;  /* 0x00000029ff042299 */ /* 0x000fe40008011605 */
[----:B------:R-:W-:Y:S02]  /*5b60*/  @UP2 USHF.R.U32.HI UR7, URZ, UR41, UR10 ;  /* 0x00000029ff072299 */ /* 0x000fe4000801160a */
[----:B------:R-:W-:Y:S02]  /*5b70*/  UIMAD UR4, UR45, UR4, URZ ;  /* 0x000000042d0472a4 */ /* 0x000fe4000f8e02ff */
[----:B------:R-:W-:Y:S02]  /*5b80*/  UIMAD.WIDE.U32 UR10, UR6, UR40, URZ ;  /* 0x00000028060a72a5 */ /* 0x000fe4000f8e00ff */
[----:B------:R-:W-:Y:S02]  /*5b90*/  USEL UR5, UR37, UR12, !UP1 ;  /* 0x0000000c25057287 */ /* 0x000fe4000c800000 */
[----:B------:R-:W-:Y:S02]  /*5ba0*/  UIMAD UR8, UR45, UR7, URZ ;  /* 0x000000072d0872a4 */ /* 0x000fe4000f8e02ff */
[----:B------:R-:W-:Y:S03]  /*5bb0*/  UISETP.GE.AND UP0, UPT, UR6, UR4, UPT ;  /* 0x000000040600728c */ /* 0x000fe6000bf06270 */
[----:B------:R-:W-:Y:S01]  /*5bc0*/  UMOV UR4, UR11 ;  /* 0x0000000b00047c82 */ /* 0x000fe20008000000 */
[----:B------:R-:W-:Y:S02]  /*5bd0*/  UISETP.GE.OR UP0, UPT, UR5, UR8, UP0 ;  /* 0x000000080500728c */ /* 0x000fe40008706670 */
[----:B------:R-:W-:Y:S02]  /*5be0*/  USHF.R.U32.HI UR4, URZ, UR41, UR4 ;  /* 0x00000029ff047299 */ /* 0x000fe40008011604 */
[----:B------:R-:W-:Y:S02]  /*5bf0*/  UIMAD.WIDE.U32 UR8, UR5, UR40, URZ ;  /* 0x00000028050872a5 */ /* 0x000fe4000f8e00ff */
[----:B------:R-:W-:Y:S02]  /*5c00*/  USEL UR11, UR6, UR4, !UP2 ;  /* 0x00000004060b7287 */ /* 0x000fe4000d000000 */
[----:B------:R-:W-:Y:S02]  /*5c10*/  UIADD3 UR8, UPT, UPT, -UR5, URZ, URZ ;  /* 0x000000ff05087290 */ /* 0x000fe4000fffe1ff */
[----:B------:R-:W-:Y:S01]  /*5c20*/  UIADD3 UR10, UPT, UPT, -UR11, URZ, URZ ;  /* 0x000000ff0b0a7290 */ /* 0x000fe2000fffe1ff */
[----:B------:R-:W-:Y:S01]  /*5c30*/  @!UP0 UMOV UR4, UR9 ;  /* 0x0000000900048c82 */ /* 0x000fe20008000000 */
[----:B------:R-:W-:Y:S02]  /*5c40*/  UIADD3 UR9, UPT, UPT, -UR6, URZ, URZ ;  /* 0x000000ff06097290 */ /* 0x000fe4000fffe1ff */
[----:B------:R-:W-:Y:S02]  /*5c50*/  @!UP0 USHF.R.U32.HI UR4, URZ, UR41, UR4 ;  /* 0x00000029ff048299 */ /* 0x000fe40008011604 */
[----:B------:R-:W-:Y:S02]  /*5c60*/  UIMAD UR10, UR45, UR10, UR6 ;  /* 0x0000000a2d0a72a4 */ /* 0x000fe4000f8e0206 */
[----:B------:R-:W-:Y:S04]  /*5c70*/  @!UP0 USEL UR4, UR5, UR4, !UP2 ;  /* 0x0000000405048287 */ /* 0x000fe8000d000000 */
[----:B------:R-:W-:Y:S02]  /*5c80*/  @!UP0 UIMAD UR10, UR7, UR10, UR4 ;  /* 0x0000000a070a82a4 */ /* 0x000fe4000f8e0204 */
[----:B------:R-:W-:Y:S02]  /*5c90*/  @!UP0 UIADD3 UR11, UPT, UPT, UR11, -UR4, URZ ;  /* 0x800000040b0b8290 */ /* 0x000fe4000fffe0ff */
[----:B------:R-:W-:Y:S02]  /*5ca0*/  UIMAD UR7, UR42, UR8, UR37 ;  /* 0x000000082a0772a4 */ /* 0x000fe4000f8e0225 */
[----:B------:R-:W-:Y:S02]  /*5cb0*/  @!UP0 UIMAD UR6, UR11, UR45, UR5 ;  /* 0x0000002d0b0682a4 */ /* 0x000fe4000f8e0205 */
[----:B------:R-:W-:Y:S01]  /*5cc0*/  UIMAD UR4, UR54, UR9, UR36 ;  /* 0x00000009360472a4 */ /* 0x000fe2000f8e0224 */
[----:B------:R-:W-:Y:S02]  /*5cd0*/  @!UP0 UMOV UR5, UR10 ;  /* 0x0000000a00058c82 */ /* 0x000fe40008000000 */
[----:B------:R-:W-:Y:S02]  /*5ce0*/  UIMAD UR37, UR5, UR42, UR7 ;  /* 0x0000002a052572a4 */ /* 0x000fe4000f8e0207 */
[----:B------:R-:W-:Y:S11]  /*5cf0*/  UIMAD UR36, UR6, UR54, UR4 ;  /* 0x00000036062472a4 */ /* 0x000ff6000f8e0204 */
[----:B------:R-:W-:Y:S01]  /*5d00*/  @!UPT UIADD3 URZ, UPT, UPT, URZ, URZ, URZ ;  /* 0x000000fffffff290 */ /* 0x000fe2000fffe0ff */
.L_x_89:
[----:B------:R-:W-:Y:S01]  /*5d10*/  UISETP.NE.AND UP0, UPT, UR38, 0x1, UPT ;  /* 0x000000012600788c */ /* 0x000fe2000bf05270 */
[----:B------:R-:W-:Y:S10]  /*5d20*/  IADD3 R69, PT, PT, R69, 0x1, RZ ;  /* 0x0000000145457810 */ /* 0x000ff40007ffe0ff */
[----:B------:R-:W2:Y:S01]  /*5d30*/  @!UP0 LDCU.128 UR12, c[0x0][0xb10] ;  /* 0x00016200ff0c87ac */ /* 0x000ea20008000c00 */
[----:B------:R-:W3:Y:S01]  /*5d40*/  @!UP0 LDCU UR5, c[0x0][0xb0c] ;  /* 0x00016180ff0587ac */ /* 0x000ee20008000800 */
[----:B------:R-:W4:Y:S01]  /*5d50*/  @!UP0 LDCU UR10, c[0x0][0xb20] ;  /* 0x00016400ff0a87ac */ /* 0x000f220008000800 */
[----:B--2---:R-:W-:Y:S02]  /*5d60*/  UIMAD.WIDE.U32 UR8, UR37, UR12, URZ ;  /* 0x0000000c250872a5 */ /* 0x004fe4000f8e00ff */
[----:B------:R-:W-:Y:S02]  /*5d70*/  UIMAD.WIDE.U32 UR6, UR36, UR15, URZ ;  /* 0x0000000f240672a5 */ /* 0x000fe4000f8e00ff */
[----:B------:R-:W-:Y:S03]  /*5d80*/  @!UP0 UISETP.NE.AND UP1, UPT, UR14, 0x1, UPT ;  /* 0x000000010e00888c */ /* 0x000fe6000bf25270 */
[----:B------:R-:W-:Y:S01]  /*5d90*/  @!UP0 UMOV UR4, UR9 ;  /* 0x0000000900048c82 */ /* 0x000fe20008000000 */
[----:B---3--:R-:W-:Y:S02]  /*5da0*/  @!UP0 UISETP.NE.AND UP2, UPT, UR5, 0x1, UPT ;  /* 0x000000010500888c */ /* 0x008fe4000bf45270 */
[----:B------:R-:W-:Y:S01]  /*5db0*/  @!UP0 USHF.R.U32.HI UR4, URZ, UR13, UR4 ;  /* 0x0000000dff048299 */ /* 0x000fe20008011604 */
[----:B------:R-:W-:Y:S02]  /*5dc0*/  @!UP0 UMOV UR6, UR7 ;  /* 0x0000000700068c82 */ /* 0x000fe40008000000 */
[----:B----4-:R-:W-:Y:S02]  /*5dd0*/  @!UP0 USHF.R.U32.HI UR6, URZ, UR10, UR6 ;  /* 0x0000000aff068299 */ /* 0x010fe40008011606 */
[----:B------:R-:W-:Y:S02]  /*5de0*/  @!UP0 USEL UR7, UR37, UR4, !UP2 ;  /* 0x0000000425078287 */ /* 0x000fe4000d000000 */
[----:B------:R-:W-:Y:S04]  /*5df0*/  @!UP0 USEL UR6, UR36, UR6, !UP1 ;  /* 0x0000000624068287 */ /* 0x000fe8000c800000 */
[----:B------:R-:W-:Y:S02]  /*5e00*/  @!UP0 UIADD3 UR4, UPT, UPT, -UR7, UR6, URZ ;  /* 0x0000000607048290 */ /* 0x000fe4000fffe1ff */
[----:B------:R-:W-:Y:S02]  /*5e10*/  @!UP0 UIADD3 UR6, UPT, UPT, UR7, -UR6, URZ ;  /* 0x8000000607068290 */ /* 0x000fe4000fffe0ff */
[----:B------:R-:W-:Y:S02]  /*5e20*/  @!UP0 UIMAD UR37, UR4, UR5, UR37 ;  /* 0x00000005042582a4 */ /* 0x000fe4000f8e0225 */
[----:B------:R-:W-:Y:S02]  /*5e30*/  @!UP0 UIMAD UR36, UR6, UR14, UR36 ;  /* 0x0000000e062482a4 */ /* 0x000fe4000f8e0224 */
[----:B------:R-:W-:Y:S09]  /*5e40*/  ULOP3.LUT UP0, URZ, UR57, 0x90, URZ, 0xc0, !UPT ;  /* 0x0000009039ff7892 */ /* 0x000ff2000f80c0ff */
[----:B------:R-:W-:Y:S05]  /*5e50*/  BRA.U !UP0, `(.L_x_90) ;  /* 0x00000001087c7547 */ /* 0x000fea000b800000 */
[----:B------:R-:W2:Y:S01]  /*5e60*/  LDCU.64 UR8, c[0x4][0x80] ;  /* 0x01001000ff0877ac */ /* 0x000ea20008000a00 */
[----:B------:R-:W-:Y:S01]  /*5e70*/  MOV R16, 0x0 ;  /* 0x0000000000107802 */ /* 0x000fe20000000f00 */
[----:B------:R-:W-:Y:S02]  /*5e80*/  HFMA2 R12, -RZ, RZ, 0, 5.9604644775390625e-08 ;  /* 0x00000001ff0c7431 */ /* 0x000fe400000001ff */
[----:B------:R-:W-:Y:S01]  /*5e90*/  IMAD.MOV.U32 R8, RZ, RZ, 0x70 ;  /* 0x00000070ff087424 */ /* 0x000fe200078e00ff */
[----:B------:R3:W4:Y:S01]  /*5ea0*/  LDC.64 R14, c[0x4][R16] ;  /* 0x01000000100e7b82 */ /* 0x0007220000000a00 */
[----:B------:R-:W1:Y:S01]  /*5eb0*/  LDCU.64 UR6, c[0x4][0x88] ;  /* 0x01001100ff0677ac */ /* 0x000e620008000a00 */
[----:B------:R-:W-:Y:S01]  /*5ec0*/  IMAD.MOV.U32 R13, RZ, RZ, RZ ;  /* 0x000000ffff0d7224 */ /* 0x000fe200078e00ff */
[----:B------:R-:W1:Y:S01]  /*5ed0*/  LDCU.64 UR4, c[0x4][0x8] ;  /* 0x01000100ff0477ac */ /* 0x000e620008000a00 */
[----:B--2---:R-:W-:Y:S01]  /*5ee0*/  MOV R5, UR9 ;  /* 0x0000000900057c02 */ /* 0x004fe20008000f00 */
[----:B------:R-:W-:Y:S01]  /*5ef0*/  IMAD.U32 R4, RZ, RZ, UR8 ;  /* 0x00000008ff047e24 */ /* 0x000fe2000f8e00ff */
[----:B-1----:R-:W-:Y:S01]  /*5f00*/  MOV R7, UR7 ;  /* 0x0000000700077c02 */ /* 0x002fe20008000f00 */
[----:B------:R-:W-:Y:S01]  /*5f10*/  IMAD.U32 R6, RZ, RZ, UR6 ;  /* 0x00000006ff067e24 */ /* 0x000fe2000f8e00ff */
[----:B------:R-:W-:Y:S01]  /*5f20*/  MOV R11, UR5 ;  /* 0x00000005000b7c02 */ /* 0x000fe20008000f00 */
[----:B------:R-:W-:Y:S02]  /*5f30*/  IMAD.U32 R10, RZ, RZ, UR4 ;  /* 0x00000004ff0a7e24 */ /* 0x000fe4000f8e00ff */
[----:B------:R-:W-:Y:S07]  /*5f40*/  LEPC R20, `(.L_x_91) ;  /* 0x000000001014794e */ /* 0x000fee0000000000 */
[----:B---345:R-:W-:Y:S05]  /*5f50*/  CALL.ABS.NOINC R14 ;  /* 0x000000000e007343 */ /* 0x038fea0003c00000 */
.L_x_91:
[----:B------:R-:W1:Y:S01]  /*5f60*/  LDCU.64 UR8, c[0x4][0x80] ;  /* 0x01001000ff0877ac */ /* 0x000e620008000a00 */
[----:B------:R-:W2:Y:S01]  /*5f70*/  LDC.64 R16, c[0x4][R16] ;  /* 0x0100000010107b82 */ /* 0x000ea20000000a00 */
[----:B------:R-:W-:Y:S02]  /*5f80*/  HFMA2 R12, -RZ, RZ, 0, 5.9604644775390625e-08 ;  /* 0x00000001ff0c7431 */ /* 0x000fe400000001ff */
[----:B------:R-:W-:Y:S02]  /*5f90*/  IMAD.MOV.U32 R8, RZ, RZ, 0x70 ;  /* 0x00000070ff087424 */ /* 0x000fe400078e00ff */
[----:B------:R-:W-:Y:S01]  /*5fa0*/  IMAD.MOV.U32 R13, RZ, RZ, RZ ;  /* 0x000000ffff0d7224 */ /* 0x000fe200078e00ff */
[----:B------:R-:W3:Y:S01]  /*5fb0*/  LDCU.64 UR6, c[0x4][0x88] ;  /* 0x01001100ff0677ac */ /* 0x000ee20008000a00 */
[----:B------:R-:W4:Y:S01]  /*5fc0*/  LDCU.64 UR4, c[0x4][0x8] ;  /* 0x01000100ff0477ac */ /* 0x000f220008000a00 */
[----:B-1----:R-:W-:Y:S02]  /*5fd0*/  MOV R4, UR8 ;  /* 0x0000000800047c02 */ /* 0x002fe40008000f00 */
[----:B------:R-:W-:Y:S02]  /*5fe0*/  MOV R5, UR9 ;  /* 0x0000000900057c02 */ /* 0x000fe40008000f00 */
[----:B---3--:R-:W-:Y:S01]  /*5ff0*/  MOV R7, UR7 ;  /* 0x0000000700077c02 */ /* 0x008fe20008000f00 */
[----:B------:R-:W-:Y:S01]  /*6000*/  IMAD.U32 R6, RZ, RZ, UR6 ;  /* 0x00000006ff067e24 */ /* 0x000fe2000f8e00ff */
[----:B----4-:R-:W-:Y:S01]  /*6010*/  MOV R11, UR5 ;  /* 0x00000005000b7c02 */ /* 0x010fe20008000f00 */
[----:B------:R-:W-:Y:S02]  /*6020*/  IMAD.U32 R10, RZ, RZ, UR4 ;  /* 0x00000004ff0a7e24 */ /* 0x000fe4000f8e00ff */
[----:B------:R-:W-:Y:S07]  /*6030*/  LEPC R20, `(.L_x_90) ;  /* 0x000000001014794e */ /* 0x000fee0000000000 */
[----:B--2---:R-:W-:Y:S05]  /*6040*/  CALL.ABS.NOINC R16 ;  /* 0x0000000010007343 */ /* 0x004fea0003c00000 */
.L_x_90:
[----:B------:R-:W-:Y:S01]  /*6050*/  ISETP.NE.U32.AND P3, PT, R62, RZ, PT ;  /* 0x000000ff3e00720c */ /* 0x000fe20003f65070 */
[----:B------:R-:W-:Y:S01]  /*6060*/  UISETP.NE.AND UP1, UPT, UR61, URZ, UPT ;  /* 0x000000ff3d00728c */ /* 0x000fe2000bf25270 */
[----:B------:R-:W-:Y:S02]  /*6070*/  ISETP.NE.U32.AND P4, PT, R58, RZ, PT ;  /* 0x000000ff3a00720c */ /* 0x000fe40003f85070 */
[----:B------:R-:W-:Y:S02]  /*6080*/  ISETP.NE.AND.EX P3, PT, R63, RZ, PT, P3 ;  /* 0x000000ff3f00720c */ /* 0x000fe40003f65330 */
[----:B------:R-:W-:Y:S02]  /*6090*/  PLOP3.LUT P1, PT, PT, PT, PT, 0x8, 0x80 ;  /* 0x000000000080781c */ /* 0x000fe40003f2e170 */
[----:B------:R-:W-:Y:S02]  /*60a0*/  PLOP3.LUT P0, PT, PT, PT, UP1, 0x80, 0x8 ;  /* 0x000000000008781c */ /* 0x000fe40003f0f018 */
[----:B------:R-:W-:Y:S02]  /*60b0*/  ISETP.NE.AND.EX P4, PT, R59, RZ, PT, P4 ;  /* 0x000000ff3b00720c */ /* 0x000fe40003f85340 */
[----:B------:R-:W2:Y:S09]  /*60c0*/  @UP1 LDCU.64 UR4, c[0x0][0x888] ;  /* 0x00011100ff0417ac */ /* 0x000eb20008000a00 */
[----:B------:R-:W-:Y:S01]  /*60d0*/  @P0 PLOP3.LUT P1, PT, P3, PT, PT, 0x80, 0x8 ;  /* 0x000000000008081c */ /* 0x000fe20001f2f070 */
[----:B--2---:R-:W-:Y:S04]  /*60e0*/  @UP1 UISETP.NE.U32.AND UP0, UPT, UR4, URZ, UPT ;  /* 0x000000ff0400128c */ /* 0x004fe8000bf05070 */
[----:B------:R-:W-:Y:S04]  /*60f0*/  @UP1 UISETP.NE.AND.EX UP0, UPT, UR5, URZ, UPT, UP0 ;  /* 0x000000ff0500128c */ /* 0x000fe8000bf05300 */
[----:B------:R-:W-:Y:S01]  /*6100*/  @UP1 USEL UR4, URZ, 0xffffffff, UP0 ;  /* 0xffffffffff041887 */ /* 0x000fe20008000000 */
[----:B------:R-:W-:Y:S11]  /*6110*/  @!P3 BRA `(.L_x_92) ;  /* 0x000000000030b947 */ /* 0x000ff60003800000 */
[----:B------:R-:W-:Y:S01]  /*6120*/  ISETP.NE.U32.AND P2, PT, R60, RZ, PT ;  /* 0x000000ff3c00720c */ /* 0x000fe20003f45070 */
[----:B------:R-:W2:Y:S01]  /*6130*/  LDCU.64 UR6, c[0x0][0x358] ;  /* 0x00006b00ff0677ac */ /* 0x000ea20008000a00 */
[----:B------:R-:W-:Y:S02]  /*6140*/  IMAD.MOV.U32 R65, RZ, RZ, 0x1 ;  /* 0x00000001ff417424 */ /* 0x000fe400078e00ff */
[----:B------:R-:W-:Y:S11]  /*6150*/  ISETP.NE.AND.EX P2, PT, R61, RZ, PT, P2 ;  /* 0x000000ff3d00720c */ /* 0x000ff60003f45320 */
[----:B------:R-:W-:Y:S02]  /*6160*/  @!UPT UIADD3 URZ, UPT, UPT, URZ, URZ, URZ ;  /* 0x000000fffffff290 */ /* 0x000fe4000fffe0ff */
[----:B------:R-:W3:Y:S01]  /*6170*/  @P2 LDC.64 R4, c[0x0][0x888] ;  /* 0x00022200ff042b82 */ /* 0x000ee20000000a00 */
[----:B-1----:R-:W-:Y:S04]  /*6180*/  @P2 IMAD R0, R62, UR60, RZ ;  /* 0x0000003c3e002c24 */ /* 0x002fe8000f8e02ff */
[----:B---3--:R-:W-:Y:S04]  /*6190*/  @P2 IMAD.WIDE R4, R0, 0x4, R4 ;  /* 0x0000000400042825 */ /* 0x008fe800078e0204 */
[----:B------:R-:W-:Y:S01]  /*61a0*/  HFMA2 R0, -RZ, RZ, 0, 5.9604644775390625e-08 ;  /* 0x00000001ff007431 */ /* 0x000fe200000001ff */
[----:B--2--5:R2:W5:Y:S04]  /*61b0*/  @P2 LDG.E R42, desc[UR6][R4.64] ;  /* 0x00000006042a2981 */ /* 0x024568000c1e1900 */
[----:B------:R-:W-:Y:S01]  /*61c0*/  @!P2 PRMT R65, R0, 0x7610, R65 ;  /* 0x000076100041a816 */ /* 0x000fe20000000041 */
[----:B--2---:R-:W3:Y:S06]  /*61d0*/  @!P2 LDC R42, c[0x0][0x880] ;  /* 0x00022000ff2aab82 */ /* 0x004eec0000000800 */
.L_x_92:
[----:B------:R-:W-:Y:S05]  /*61e0*/  @!P4 BRA `(.L_x_93) ;  /* 0x000000000024c947 */ /* 0x000fea0003800000 */
[----:B------:R-:W-:Y:S01]  /*61f0*/  ISETP.NE.U32.AND P2, PT, R56, RZ, PT ;  /* 0x000000ff3800720c */ /* 0x000fe20003f45070 */
[----:B------:R-:W2:Y:S03]  /*6200*/  LDCU.64 UR6, c[0x0][0x358] ;  /* 0x00006b00ff0677ac */ /* 0x000ea60008000a00 */
[----:B------:R-:W-:Y:S11]  /*6210*/  ISETP.NE.AND.EX P2, PT, R57, RZ, PT, P2 ;  /* 0x000000ff3900720c */ /* 0x000ff60003f45320 */
[----:B------:R-:W-:Y:S02]  /*6220*/  @!UPT UIADD3 URZ, UPT, UPT, URZ, URZ, URZ ;  /* 0x000000fffffff290 */ /* 0x000fe4000fffe0ff */
[----:B------:R-:W4:Y:S01]  /*6230*/  @P2 LDC.64 R4, c[0x0][0x8a8] ;  /* 0x00022a00ff042b82 */ /* 0x000f220000000a00 */
[----:B-1----:R-:W-:Y:S04]  /*6240*/  @P2 IMAD R0, R58, UR60, RZ ;  /* 0x0000003c3a002c24 */ /* 0x002fe8000f8e02ff */
[----:B----4-:R-:W-:Y:S05]  /*6250*/  @P2 IMAD.WIDE R4, R0, 0x4, R4 ;  /* 0x0000000400042825 */ /* 0x010fea00078e0204 */
[----:B--2--5:R2:W5:Y:S02]  /*6260*/  @P2 LDG.E R41, desc[UR6][R4.64] ;  /* 0x0000000604292981 */ /* 0x024564000c1e1900 */
[----:B--2---:R-:W4:Y:S02]  /*6270*/  @!P2 LDC R41, c[0x0][0x8a0] ;  /* 0x00022800ff29ab82 */ /* 0x004f240000000800 */
.L_x_93:
[----:B---3-5:R-:W-:Y:S01]  /*6280*/  @P0 FSETP.NEU.AND P4, PT, R42, RZ, PT ;  /* 0x000000ff2a00020b */ /* 0x028fe20003f8d000 */
[----:B-1----:R-:W-:Y:S01]  /*6290*/  IMAD.U32 R0, RZ, RZ, UR4 ;  /* 0x00000004ff007e24 */ /* 0x002fe2000f8e00ff */
[----:B------:R-:W-:Y:S01]  /*62a0*/  @P0 LOP3.LUT P2, RZ, R65, 0xff, RZ, 0xc0, !PT ;  /* 0x000000ff41ff0812 */ /* 0x000fe2000784c0ff */
[----:B------:R-:W-:Y:S01]  /*62b0*/  BSSY B1, `(.L_x_94) ;  /* 0x0000034000017945 */ /* 0x000fe20003800000 */
[----:B------:R-:W-:Y:S02]  /*62c0*/  @P0 SEL R3, RZ, 0xffffffff, P4 ;  /* 0xffffffffff030807 */ /* 0x000fe40002000000 */
[----:B------:R-:W-:Y:S02]  /*62d0*/  CS2R R54, SRZ ;  /* 0x0000000000367805 */ /* 0x000fe4000001ff00 */
[----:B------:R-:W-:Y:S02]  /*62e0*/  LEA R17, R40, UR43, 0x3 ;  /* 0x0000002b28117c11 */ /* 0x000fe4000f8e18ff */
[----:B------:R-:W-:Y:S02]  /*62f0*/  CS2R R52, SRZ ;  /* 0x0000000000347805 */ /* 0x000fe4000001ff00 */
[----:B------:R-:W-:Y:S01]  /*6300*/  @P1 SEL R3, R0, R3, !P2 ;  /* 0x0000000300031207 */ /* 0x000fe20005000000 */
[----:B------:R-:W-:Y:S01]  /*6310*/  IMAD.U32 R0, RZ, RZ, UR44 ;  /* 0x0000002cff007e24 */ /* 0x000fe2000f8e00ff */
[----:B------:R-:W-:Y:S02]  /*6320*/  PLOP3.LUT P5, PT, PT, PT, PT, 0x8, 0x80 ;  /* 0x000000000080781c */ /* 0x000fe40003fae170 */
[----:B------:R-:W-:Y:S02]  /*6330*/  CS2R R46, SRZ ;  /* 0x00000000002e7805 */ /* 0x000fe4000001ff00 */
[----:B------:R-:W-:Y:S02]  /*6340*/  @P0 LOP3.LUT R3, R3, 0x1, RZ, 0xc0, !PT ;  /* 0x0000000103030812 */ /* 0x000fe400078ec0ff */
[----:B------:R-:W-:Y:S02]  /*6350*/  CS2R R44, SRZ ;  /* 0x00000000002c7805 */ /* 0x000fe4000001ff00 */
[----:B------:R-:W-:Y:S02]  /*6360*/  LEA R0, R0, UR43, 0x3 ;  /* 0x0000002b00007c11 */ /* 0x000fe4000f8e18ff */
[----:B------:R-:W-:Y:S02]  /*6370*/  CS2R R50, SRZ ;  /* 0x0000000000327805 */ /* 0x000fe4000001ff00 */
[----:B------:R-:W-:Y:S02]  /*6380*/  ISETP.NE.U32.OR P6, PT, R3, 0x1, !P0 ;  /* 0x000000010300780c */ /* 0x000fe400047c5470 */
[----:B------:R-:W-:Y:S02]  /*6390*/  CS2R R48, SRZ ;  /* 0x0000000000307805 */ /* 0x000fe4000001ff00 */
[----:B------:R-:W-:Y:S02]  /*63a0*/  LOP3.LUT R3, R73, 0x1, RZ, 0x3c, !PT ;  /* 0x0000000149037812 */ /* 0x000fe400078e3cff */
[----:B------:R-:W-:Y:S07]  /*63b0*/  P2R R75, PR, RZ, 0x40 ;  /* 0x00000040ff4b7803 */ /* 0x000fee0000000000 */
[----:B------:R-:W-:Y:S04]  /*63c0*/  @P6 SHF.L.U32 R4, R3, 0x1f, RZ ;  /* 0x0000001f03046819 */ /* 0x000fe800000006ff */
[----:B------:R1:W2:Y:S02]  /*63d0*/  @P6 SYNCS.PHASECHK.TRANS64.TRYWAIT P0, [R0+URZ+0x30], R4 ;  /* 0x00003004000065a7 */ /* 0x0002a400080011ff */
[----:B-1----:R-:W-:Y:S04]  /*63e0*/  SHF.L.U32 R4, R72, 0x1f, RZ ;  /* 0x0000001f48047819 */ /* 0x002fe800000006ff */
[----:B------:R1:W3:Y:S01]  /*63f0*/  SYNCS.PHASECHK.TRANS64.TRYWAIT P4, [R17+URZ+0x80], R4 ;  /* 0x00008004110075a7 */ /* 0x0002e200080811ff */
[----:B--2---:R-:W-:Y:S01]  /*6400*/  @P6 PLOP3.LUT P5, PT, P0, PT, PT, 0x8, 0x80 ;  /* 0x000000000080681c */ /* 0x004fe200007ae170 */
[----:B------:R-:W-:Y:S01]  /*6410*/  @!UPT UIADD3 URZ, UPT, UPT, URZ, URZ, URZ ;  /* 0x000000fffffff290 */ /* 0x000fe2000fffe0ff */
[----:B-1----:R-:W-:Y:S11]  /*6420*/  @!P6 BRA `(.L_x_95) ;  /* 0x000000000070e947 */ /* 0x002ff60003800000 */
[----:B------:R-:W-:Y:S01]  /*6430*/  ISETP.NE.U32.AND P0, PT, RZ, UR58, PT ;  /* 0x0000003aff007c0c */ /* 0x000fe2000bf05070 */
[----:B------:R-:W-:Y:S01]  /*6440*/  BSSY B0, `(.L_x_96) ;  /* 0x000000e000007945 */ /* 0x000fe20003800000 */
[----:B------:R-:W-:Y:S02]  /*6450*/  FSETP.NEU.AND P2, PT, R42, RZ, PT ;  /* 0x000000ff2a00720b */ /* 0x000fe40003f4d000 */
[----:B------:R-:W-:Y:S02]  /*6460*/  ISETP.NE.AND.EX P0, PT, RZ, UR59, PT, P0 ;  /* 0x0000003bff007c0c */ /* 0x000fe4000bf05300 */
[----:B------:R-:W-:Y:S02]  /*6470*/  LOP3.LUT P1, RZ, R65, 0xff, RZ, 0xc0, !PT ;  /* 0x000000ff41ff7812 */ /* 0x000fe4000782c0ff */
[----:B------:R-:W-:Y:S02]  /*6480*/  SEL R5, RZ, 0xffffffff, P2 ;  /* 0xffffffffff057807 */ /* 0x000fe40001000000 */
[----:B------:R-:W-:Y:S04]  /*6490*/  SEL R6, RZ, 0xffffffff, P0 ;  /* 0xffffffffff067807 */ /* 0x000fe80000000000 */
[----:B------:R-:W-:Y:S04]  /*64a0*/  @P3 SEL R5, R6, R5, !P1 ;  /* 0x0000000506053207 */ /* 0x000fe80004800000 */
[----:B------:R-:W-:Y:S04]  /*64b0*/  LOP3.LUT R5, R5, 0x1, RZ, 0xc0, !PT ;  /* 0x0000000105057812 */ /* 0x000fe800078ec0ff */
[----:B------:R-:W-:Y:S01]  /*64c0*/  ISETP.NE.U32.AND P0, PT, R5, 0x1, PT ;  /* 0x000000010500780c */ /* 0x000fe20003f05070 */
[----:B------:R-:W-:Y:S01]  /*64d0*/  IMAD.U32 R5, RZ, RZ, UR44 ;  /* 0x0000002cff057e24 */ /* 0x000fe2000f8e00ff */
[----:B------:R-:W-:Y:S11]  /*64e0*/  @!P5 BRA `(.L_x_97) ;  /* 0x00000000000cd947 */ /* 0x000ff60003800000 */
[----:B------:R-:W-:Y:S04]  /*64f0*/  SHF.L.U32 R3, R3, 0x1f, RZ ;  /* 0x0000001f03037819 */ /* 0x000fe800000006ff */
[----:B------:R-:W1:Y:S02]  /*6500*/  SYNCS.PHASECHK.TRANS64.TRYWAIT P1, [R0+URZ+0x30], R3 ;  /* 0x00003003000075a7 */ /* 0x000e6400080211ff */
[----:B-1----:R-:W-:Y:S05]  /*6510*/  @!P1 BRA `(.L_x_98) ;  /* 0x0000001800509947 */ /* 0x002fea0003800000 */
.L_x_97:
[----:B------:R-:W-:Y:S05]  /*6520*/  BSYNC B0 ;  /* 0x0000000000007941 */ /* 0x000fea0003800000 */
.L_x_96:
[----:B-1----:R-:W-:Y:S01]  /*6530*/  @P0 IMAD R0, R5, 0xc00, R64 ;  /* 0x00000c0005000824 */ /* 0x002fe200078e0240 */
[----:B------:R-:W-:Y:S02]  /*6540*/  CS2R R50, SRZ ;  /* 0x0000000000327805 */ /* 0x000fe4000001ff00 */
[----:B------:R-:W-:Y:S02]  /*6550*/  CS2R R48, SRZ ;  /* 0x0000000000307805 */ /* 0x000fe4000001ff00 */
[----:B------:R-:W-:Y:S02]  /*6560*/  CS2R R46, SRZ ;  /* 0x00000000002e7805 */ /* 0x000fe4000001ff00 */
[----:B------:R-:W-:Y:S01]  /*6570*/  CS2R R44, SRZ ;  /* 0x00000000002c7805 */ /* 0x000fe2000001ff00 */
[----:B------:R-:W-:Y:S01]  /*6580*/  IMAD.MOV.U32 R54, RZ, RZ, RZ ;  /* 0x000000ffff367224 */ /* 0x000fe200078e00ff */
[----:B------:R-:W-:Y:S02]  /*6590*/  CS2R R52, SRZ ;  /* 0x0000000000347805 */ /* 0x000fe4000001ff00 */
[----:B------:R-:W-:Y:S01]  /*65a0*/  @P0 LEA R0, R0, UR43, 0x1 ;  /* 0x0000002b00000c11 */ /* 0x000fe2000f8e08ff */
[----:B------:R-:W-:Y:S05]  /*65b0*/  @P0 WARPSYNC.ALL ;  /* 0x0000000000000948 */ /* 0x000fea0003800000 */
[----:B------:R1:W2:Y:S04]  /*65c0*/  @P0 LDSM.16.M88.4 R48, [R0+0x200] ;  /* 0x000200000030083b */ /* 0x0002a80000000200 */
[----:B------:R1:W1:Y:S04]  /*65d0*/  @P0 LDSM.16.M88.4 R44, [R0+0xa00] ;  /* 0x000a0000002c083b */ /* 0x0002680000000200 */
[----:B------:R1:W1:Y:S02]  /*65e0*/  @P0 LDSM.16.M88.4 R52, [R0+0x1200] ;  /* 0x001200000034083b */ /* 0x0002640000000200 */
.L_x_95:
[----:B------:R-:W-:Y:S05]  /*65f0*/  BSYNC B1 ;  /* 0x0000000000017941 */ /* 0x000fea0003800000 */
.L_x_94:
[----:B-1----:R-:W-:Y:S04]  /*6600*/  LEA.HI R0, R40, R40, RZ, 0x1 ;  /* 0x0000002828007211 */ /* 0x002fe800078f08ff */
[----:B------:R-:W-:Y:S02]  /*6610*/  SHF.R.U32.HI R3, RZ, 0x1, R0 ;  /* 0x00000001ff037819 */ /* 0x000fe40000011600 */
[----:B------:R-:W-:Y:S03]  /*6620*/  LOP3.LUT R0, R0, 0xffe, RZ, 0xc0, !PT ;  /* 0x00000ffe00007812 */ /* 0x000fe600078ec0ff */
[----:B------:R-:W-:Y:S02]  /*6630*/  IMAD R3, R3, 0x30, R2 ;  /* 0x0000003003037824 */ /* 0x000fe400078e0202 */
[----:B------:R-:W-:Y:S04]  /*6640*/  IMAD.IADD R0, R40, 0x1, -R0 ;  /* 0x0000000128007824 */ /* 0x000fe800078e0a00 */
[----:B------:R-:W-:Y:S05]  /*6650*/  IMAD R16, R0, 0x100000, R3 ;  /* 0x0010000000107824 */ /* 0x000fea00078e0203 */
[----:B------:R-:W-:Y:S04]  /*6660*/  SHF.R.U32.HI R0, RZ, 0x15, R16 ;  /* 0x00000015ff007819 */ /* 0x000fe80000011610 */
[----:B------:R-:W-:Y:S01]  /*6670*/  LOP3.LUT P0, RZ, R0, 0x3, R66, 0x48, !PT ;  /* 0x0000000300ff7812 */ /* 0x000fe20007804842 */
[----:B------:R-:W-:Y:S01]  /*6680*/  @!UPT UIADD3 URZ, UPT, UPT, URZ, URZ, URZ ;  /* 0x000000fffffff290 */ /* 0x000fe2000fffe0ff */
[----:B---3--:R-:W-:Y:S11]  /*6690*/  @P4 BRA `(.L_x_99) ;  /* 0x0000000000084947 */ /* 0x008ff60003800000 */
[----:B------:R-:W1:Y:S02]  /*66a0*/  SYNCS.PHASECHK.TRANS64.TRYWAIT P1, [R17+URZ+0x80], R4 ;  /* 0x00008004110075a7 */ /* 0x000e6400080211ff */
[----:B-1----:R-:W-:Y:S05]  /*66b0*/  @!P1 BRA `(.L_x_100) ;  /* 0x0000001400fc9947 */ /* 0x002fea0003800000 */
.L_x_99:
[----:B------:R-:W-:Y:S05]  /*66c0*/  @!P0 BRA `(.L_x_101) ;  /* 0x0000000000408947 */ /* 0x000fea0003800000 */
[----:B------:R-:W3:Y:S01]  /*66d0*/  LDCU.64 UR8, c[0x4][0x70] ;  /* 0x01000e00ff0877ac */ /* 0x000ee20008000a00 */
[----:B------:R-:W-:Y:S01]  /*66e0*/  MOV R15, 0x0 ;  /* 0x00000000000f7802 */ /* 0x000fe20000000f00 */
[----:B------:R-:W-:Y:S02]  /*66f0*/  HFMA2 R12, -RZ, RZ, 0, 5.9604644775390625e-08 ;  /* 0x00000001ff0c7431 */ /* 0x000fe400000001ff */
[----:B------:R-:W-:Y:S02]  /*6700*/  IMAD.MOV.U32 R8, RZ, RZ, 0x192 ;  /* 0x00000192ff087424 */ /* 0x000fe400078e00ff */
[----:B------:R-:W-:Y:S01]  /*6710*/  IMAD.MOV.U32 R13, RZ, RZ, RZ ;  /* 0x000000ffff0d7224 */ /* 0x000fe200078e00ff */
[----:B------:R-:W5:Y:S01]  /*6720*/  LDCU.64 UR6, c[0x4][0x78] ;  /* 0x01000f00ff0677ac */ /* 0x000f620008000a00 */
[----:B------:R-:W2:Y:S01]  /*6730*/  LDC.64 R14, c[0x4][R15] ;  /* 0x010000000f0e7b82 */ /* 0x000ea20000000a00 */
[----:B------:R-:W4:Y:S01]  /*6740*/  LDCU.64 UR4, c[0x4][0x10] ;  /* 0x01000200ff0477ac */ /* 0x000f220008000a00 */
[----:B---3--:R-:W-:Y:S01]  /*6750*/  MOV R5, UR9 ;  /* 0x0000000900057c02 */ /* 0x008fe20008000f00 */
[----:B-1----:R-:W-:Y:S01]  /*6760*/  IMAD.U32 R4, RZ, RZ, UR8 ;  /* 0x00000008ff047e24 */ /* 0x002fe2000f8e00ff */
[----:B-----5:R-:W-:Y:S01]  /*6770*/  MOV R7, UR7 ;  /* 0x0000000700077c02 */ /* 0x020fe20008000f00 */
[----:B------:R-:W-:Y:S01]  /*6780*/  IMAD.U32 R6, RZ, RZ, UR6 ;  /* 0x00000006ff067e24 */ /* 0x000fe2000f8e00ff */
[----:B----4-:R-:W-:Y:S01]  /*6790*/  MOV R11, UR5 ;  /* 0x00000005000b7c02 */ /* 0x010fe20008000f00 */
[----:B------:R-:W-:Y:S02]  /*67a0*/  IMAD.U32 R10, RZ, RZ, UR4 ;  /* 0x00000004ff0a7e24 */ /* 0x000fe4000f8e00ff */
[----:B------:R-:W-:Y:S07]  /*67b0*/  LEPC R20, `(.L_x_101) ;  /* 0x000000001014794e */ /* 0x000fee0000000000 */
[----:B--2---:R-:W-:Y:S05]  /*67c0*/  CALL.ABS.NOINC R14 ;  /* 0x000000000e007343 */ /* 0x004fea0003c00000 */
.L_x_101:
[----:B------:R-:W-:Y:S05]  /*67d0*/  WARPSYNC.ALL ;  /* 0x0000000000007948 */ /* 0x000fea0003800000 */
[C---:B------:R-:W-:Y:S01]  /*67e0*/  R2UR UR4, R16.reuse ;  /* 0x00000000100472ca */ /* 0x040fe200000e0000 */
[----:B------:R-:W-:Y:S05]  /*67f0*/  VIADD R0, R16, 0x10 ;  /* 0x0000001010007836 */ /* 0x000fea0000000000 */
[----:B------:R-:W-:Y:S04]  /*6800*/  SHF.R.U32.HI R0, RZ, 0x15, R0 ;  /* 0x00000015ff007819 */ /* 0x000fe80000011600 */
[----:B------:R-:W-:Y:S03]  /*6810*/  LOP3.LUT P0, RZ, R0, 0x3, R66, 0x48, !PT ;  /* 0x0000000300ff7812 */ /* 0x000fe60007804842 */
[----:B------:R-:W3:Y:S10]  /*6820*/  LDTM.16dp256bit.x2 R32, tmem[UR4] ;  /* 0x00000004002079ee */ /* 0x000ef400080a0000 */
[----:B---3--:R-:W-:Y:S05]  /*6830*/  @!P0 BRA `(.L_x_102) ;  /* 0x0000000000408947 */ /* 0x008fea0003800000 */
        /* <DEDUP_REMOVED lines=16> */
.L_x_102:
[----:B------:R-:W-:Y:S05]  /*6940*/  WARPSYNC.ALL ;  /* 0x0000000000007948 */ /* 0x000fea0003800000 */
[C---:B------:R-:W-:Y:S01]  /*6950*/  R2UR UR4, R16.reuse ;  /* 0x00000000100472ca */ /* 0x040fe200000e0000 */
[----:B------:R-:W-:Y:S05]  /*6960*/  VIADD R0, R16, 0x20 ;  /* 0x0000002010007836 */ /* 0x000fea0000000000 */
[----:B------:R-:W-:Y:S04]  /*6970*/  SHF.R.U32.HI R0, RZ, 0x15, R0 ;  /* 0x00000015ff007819 */ /* 0x000fe80000011600 */
[----:B------:R-:W-:Y:S03]  /*6980*/  LOP3.LUT P0, RZ, R0, 0x3, R66, 0x48, !PT ;  /* 0x0000000300ff7812 */ /* 0x000fe60007804842 */
[----:B------:R-:W3:Y:S10]  /*6990*/  LDTM.16dp256bit.x2 R24, tmem[UR4+0x10] ;  /* 0x00001004001879ee */ /* 0x000ef400080a0000 */
        /* <DEDUP_REMOVED lines=17> */
.L_x_103:
[----:B------:R-:W-:Y:S01]  /*6ab0*/  ISETP.NE.AND P0, PT, R74, RZ, PT ;  /* 0x000000ff4a00720c */ /* 0x000fe20003f05270 */
[----:B------:R-:W-:Y:S05]  /*6ac0*/  WARPSYNC.ALL ;  /* 0x0000000000007948 */ /* 0x000fea0003800000 */
[----:B------:R-:W-:Y:S01]  /*6ad0*/  R2UR UR4, R16 ;  /* 0x00000000100472ca */ /* 0x000fe200000e0000 */
[C---:B----4-:R-:W-:Y:S01]  /*6ae0*/  FMUL R0, R41.reuse, R32 ;  /* 0x0000002029007220 */ /* 0x050fe20000400000 */
[C---:B--2---:R-:W-:Y:S01]  /*6af0*/  SHF.L.U32 R32, R48.reuse, 0x10, RZ ;  /* 0x0000001030207819 */ /* 0x044fe200000006ff */
[C---:B------:R-:W-:Y:S01]  /*6b00*/  FMUL R3, R41.reuse, R33 ;  /* 0x0000002129037220 */ /* 0x040fe20000400000 */
[----:B------:R-:W-:Y:S01]  /*6b10*/  LOP3.LUT R33, R48, 0xffff0000, RZ, 0xc0, !PT ;  /* 0xffff000030217812 */ /* 0x000fe200078ec0ff */
[----:B------:R-:W-:Y:S01]  /*6b20*/  FMUL R12, R41, R34 ;  /* 0x00000022290c7220 */ /* 0x000fe20000400000 */
[----:B------:R-:W-:Y:S01]  /*6b30*/  SHF.L.U32 R34, R49, 0x10, RZ ;  /* 0x0000001031227819 */ /* 0x000fe200000006ff */
[----:B------:R-:W-:Y:S01]  /*6b40*/  FMUL R13, R41, R35 ;  /* 0x00000023290d7220 */ /* 0x000fe20000400000 */
[----:B------:R-:W-:Y:S01]  /*6b50*/  LOP3.LUT R35, R49, 0xffff0000, RZ, 0xc0, !PT ;  /* 0xffff000031237812 */ /* 0x000fe200078ec0ff */
[----:B------:R-:W-:Y:S01]  /*6b60*/  FMUL R14, R41, R36 ;  /* 0x00000024290e7220 */ /* 0x000fe20000400000 */
[----:B------:R-:W-:Y:S01]  /*6b70*/  R2UR UR5, R17 ;  /* 0x00000000110572ca */ /* 0x000fe200000e0000 */
[----:B------:R-:W-:Y:S01]  /*6b80*/  FFMA R0, R42, R32, R0 ;  /* 0x000000202a007223 */ /* 0x000fe20000000000 */
[C---:B------:R-:W-:Y:S01]  /*6b90*/  SHF.L.U32 R36, R50.reuse, 0x10, RZ ;  /* 0x0000001032247819 */ /* 0x040fe200000006ff */
[----:B-1----:R-:W1:Y:S01]  /*6ba0*/  LDTM.16dp256bit.x2 R4, tmem[UR4+0x20] ;  /* 0x00002004000479ee */ /* 0x002e6200080a0000 */
[----:B------:R-:W-:Y:S01]  /*6bb0*/  SHF.L.U32 R43, R47, 0x10, RZ ;  /* 0x000000102f2b7819 */ /* 0x000fe200000006ff */
[C---:B------:R-:W-:Y:S01]  /*6bc0*/  FMUL R15, R41.reuse, R37 ;  /* 0x00000025290f7220 */ /* 0x040fe20000400000 */
[----:B------:R-:W-:Y:S01]  /*6bd0*/  LOP3.LUT R37, R50, 0xffff0000, RZ, 0xc0, !PT ;  /* 0xffff000032257812 */ /* 0x000fe200078ec0ff */
[----:B------:R-:W-:Y:S01]  /*6be0*/  FMUL R16, R41, R38 ;  /* 0x0000002629107220 */ /* 0x000fe20000400000 */
[----:B------:R-:W-:Y:S01]  /*6bf0*/  SHF.L.U32 R38, R51, 0x10, RZ ;  /* 0x0000001033267819 */ /* 0x000fe200000006ff */
[C---:B------:R-:W-:Y:S01]  /*6c00*/  FFMA R3, R42.reuse, R33, R3 ;  /* 0x000000212a037223 */ /* 0x040fe20000000003 */
[----:B------:R-:W-:Y:S01]  /*6c10*/  LOP3.LUT R48, R53, 0xffff0000, RZ, 0xc0, !PT ;  /* 0xffff000035307812 */ /* 0x000fe200078ec0ff */
[----:B------:R-:W-:Y:S01]  /*6c20*/  FMUL R17, R41, R39 ;  /* 0x0000002729117220 */ /* 0x000fe20000400000 */
[----:B------:R-:W-:Y:S01]  /*6c30*/  LOP3.LUT R39, R51, 0xffff0000, RZ, 0xc0, !PT ;  /* 0xffff000033277812 */ /* 0x000fe200078ec0ff */
[----:B------:R-:W-:Y:S01]  /*6c40*/  FFMA R12, R42, R34, R12 ;  /* 0x000000222a0c7223 */ /* 0x000fe2000000000c */
[----:B------:R-:W-:Y:S01]  /*6c50*/  F2FP.BF16.F32.PACK_AB R32, R3, R0 ;  /* 0x000000000320723e */ /* 0x000fe200000010ff */
[C---:B------:R-:W-:Y:S01]  /*6c60*/  FMUL R20, R41.reuse, R26 ;  /* 0x0000001a29147220 */ /* 0x040fe20000400000 */
[----:B------:R-:W-:Y:S01]  /*6c70*/  SHF.L.U32 R26, R44, 0x10, RZ ;  /* 0x000000102c1a7819 */ /* 0x000fe200000006ff */
[----:B------:R-:W-:Y:S01]  /*6c80*/  FFMA R13, R42, R35, R13 ;  /* 0x000000232a0d7223 */ /* 0x000fe2000000000d */
[----:B------:R-:W-:Y:S01]  /*6c90*/  MOV R0, UR44 ;  /* 0x0000002c00007c02 */ /* 0x000fe20008000f00 */
[----:B------:R-:W-:Y:S01]  /*6ca0*/  FMUL R21, R41, R27 ;  /* 0x0000001b29157220 */ /* 0x000fe20000400000 */
[----:B------:R-:W-:Y:S01]  /*6cb0*/  LOP3.LUT R27, R44, 0xffff0000, RZ, 0xc0, !PT ;  /* 0xffff00002c1b7812 */ /* 0x000fe200078ec0ff */
[C---:B------:R-:W-:Y:S01]  /*6cc0*/  FFMA R14, R42.reuse, R36, R14 ;  /* 0x000000242a0e7223 */ /* 0x040fe2000000000e */
[----:B------:R-:W-:Y:S01]  /*6cd0*/  LOP3.LUT R44, R47, 0xffff0000, RZ, 0xc0, !PT ;  /* 0xffff00002f2c7812 */ /* 0x000fe200078ec0ff */
[----:B------:R-:W-:Y:S01]  /*6ce0*/  FMUL R18, R41, R24 ;  /* 0x0000001829127220 */ /* 0x000fe20000400000 */
[----:B------:R-:W-:Y:S01]  /*6cf0*/  SHF.L.U32 R47, R53, 0x10, RZ ;  /* 0x00000010352f7819 */ /* 0x000fe200000006ff */
[----:B------:R-:W-:Y:S01]  /*6d00*/  FMUL R22, R41, R28 ;  /* 0x0000001c29167220 */ /* 0x000fe20000400000 */
[----:B------:R-:W-:Y:S01]  /*6d10*/  SHF.L.U32 R28, R45, 0x10, RZ ;  /* 0x000000102d1c7819 */ /* 0x000fe200000006ff */
[----:B------:R-:W-:Y:S01]  /*6d20*/  FFMA R15, R42, R37, R15 ;  /* 0x000000252a0f7223 */ /* 0x000fe2000000000f */
[C---:B------:R-:W-:Y:S01]  /*6d30*/  SHF.L.U32 R49, R54.reuse, 0x10, RZ ;  /* 0x0000001036317819 */ /* 0x040fe200000006ff */
[C---:B------:R-:W-:Y:S01]  /*6d40*/  FMUL R19, R41.reuse, R25 ;  /* 0x0000001929137220 */ /* 0x040fe20000400000 */
[----:B------:R-:W-:Y:S01]  /*6d50*/  LOP3.LUT R50, R54, 0xffff0000, RZ, 0xc0, !PT ;  /* 0xffff000036327812 */ /* 0x000fe200078ec0ff */
[----:B------:R-:W-:Y:S01]  /*6d60*/  FMUL R23, R41, R29 ;  /* 0x0000001d29177220 */ /* 0x000fe20000400000 */
[----:B------:R-:W-:Y:S01]  /*6d70*/  LOP3.LUT R29, R45, 0xffff0000, RZ, 0xc0, !PT ;  /* 0xffff00002d1d7812 */ /* 0x000fe200078ec0ff */
[----:B------:R-:W-:Y:S01]  /*6d80*/  FFMA R16, R42, R38, R16 ;  /* 0x000000262a107223 */ /* 0x000fe20000000010 */
[----:B------:R-:W-:Y:S01]  /*6d90*/  SHF.L.U32 R45, R52, 0x10, RZ ;  /* 0x00000010342d7819 */ /* 0x000fe200000006ff */
[----:B------:R-:W-:Y:S01]  /*6da0*/  FMUL R24, R41, R30 ;  /* 0x0000001e29187220 */ /* 0x000fe20000400000 */
[----:B------:R-:W-:Y:S01]  /*6db0*/  SHF.L.U32 R30, R46, 0x10, RZ ;  /* 0x000000102e1e7819 */ /* 0x000fe200000006ff */
[----:B------:R-:W-:Y:S01]  /*6dc0*/  FFMA R17, R42, R39, R17 ;  /* 0x000000272a117223 */ /* 0x000fe20000000011 */
[----:B------:R-:W-:Y:S01]  /*6dd0*/  SHF.L.U32 R51, R55, 0x10, RZ ;  /* 0x0000001037337819 */ /* 0x000fe200000006ff */
[----:B------:R-:W-:Y:S01]  /*6de0*/  FMUL R25, R41, R31 ;  /* 0x0000001f29197220 */ /* 0x000fe20000400000 */
[----:B------:R-:W-:Y:S01]  /*6df0*/  LOP3.LUT R31, R46, 0xffff0000, RZ, 0xc0, !PT ;  /* 0xffff00002e1f7812 */ /* 0x000fe200078ec0ff */
[----:B------:R-:W-:Y:S01]  /*6e00*/  FFMA R18, R42, R26, R18 ;  /* 0x0000001a2a127223 */ /* 0x000fe20000000012 */
[----:B------:R-:W-:Y:S01]  /*6e10*/  LOP3.LUT R46, R52, 0xffff0000, RZ, 0xc0, !PT ;  /* 0xffff0000342e7812 */ /* 0x000fe200078ec0ff */
[C---:B------:R-:W-:Y:S01]  /*6e20*/  FFMA R19, R42.reuse, R27, R19 ;  /* 0x0000001b2a137223 */ /* 0x040fe20000000013 */
[----:B------:R-:W-:Y:S01]  /*6e30*/  LOP3.LUT R52, R55, 0xffff0000, RZ, 0xc0, !PT ;  /* 0xffff000037347812 */ /* 0x000fe200078ec0ff */
[C---:B------:R-:W-:Y:S01]  /*6e40*/  FFMA R20, R42.reuse, R28, R20 ;  /* 0x0000001c2a147223 */ /* 0x040fe20000000014 */
[C---:B------:R-:W-:Y:S01]  /*6e50*/  FFMA R21, R42.reuse, R29, R21 ;  /* 0x0000001d2a157223 */ /* 0x040fe20000000015 */
[C---:B------:R-:W-:Y:S01]  /*6e60*/  FFMA R22, R42.reuse, R30, R22 ;  /* 0x0000001e2a167223 */ /* 0x040fe20000000016 */
[----:B------:R-:W-:Y:S01]  /*6e70*/  UIADD3 UR4, UPT, UPT, UR5, 0xa0, URZ ;  /* 0x000000a005047890 */ /* 0x000fe2000fffe0ff */
[C---:B-1----:R-:W-:Y:S01]  /*6e80*/  FMUL R4, R41.reuse, R4 ;  /* 0x0000000429047220 */ /* 0x042fe20000400000 */
[C---:B------:R-:W-:Y:S01]  /*6e90*/  FFMA R23, R42.reuse, R31, R23 ;  /* 0x0000001f2a177223 */ /* 0x040fe20000000017 */
[C---:B------:R-:W-:Y:S01]  /*6ea0*/  FMUL R5, R41.reuse, R5 ;  /* 0x0000000529057220 */ /* 0x040fe20000400000 */
[C---:B------:R-:W-:Y:S01]  /*6eb0*/  FFMA R24, R42.reuse, R43, R24 ;  /* 0x0000002b2a187223 */ /* 0x040fe20000000018 */
[C---:B------:R-:W-:Y:S01]  /*6ec0*/  FMUL R6, R41.reuse, R6 ;  /* 0x0000000629067220 */ /* 0x040fe20000400000 */
[----:B------:R-:W-:Y:S01]  /*6ed0*/  FFMA R25, R42, R44, R25 ;  /* 0x0000002c2a197223 */ /* 0x000fe20000000019 */
[----:B------:R-:W-:Y:S02]  /*6ee0*/  IMAD R0, R0, 0xc00, R64 ;  /* 0x00000c0000007824 */ /* 0x000fe400078e0240 */
[C---:B------:R-:W-:Y:S01]  /*6ef0*/  FMUL R7, R41.reuse, R7 ;  /* 0x0000000729077220 */ /* 0x040fe20000400000 */
[----:B------:R-:W-:Y:S01]  /*6f00*/  UPRMT UR4, UR39, 0x654, UR4 ;  /* 0x0000065427047896 */ /* 0x000fe20008000004 */
[C---:B------:R-:W-:Y:S01]  /*6f10*/  FFMA R4, R42.reuse, R45, R4 ;  /* 0x0000002d2a047223 */ /* 0x040fe20000000004 */
[C---:B------:R-:W-:Y:S01]  /*6f20*/  FMUL R8, R41.reuse, R8 ;  /* 0x0000000829087220 */ /* 0x040fe20000400000 */
[C---:B------:R-:W-:Y:S01]  /*6f30*/  FFMA R5, R42.reuse, R46, R5 ;  /* 0x0000002e2a057223 */ /* 0x040fe20000000005 */
[C---:B------:R-:W-:Y:S01]  /*6f40*/  FMUL R9, R41.reuse, R9 ;  /* 0x0000000929097220 */ /* 0x040fe20000400000 */
[C---:B------:R-:W-:Y:S01]  /*6f50*/  FFMA R6, R42.reuse, R47, R6 ;  /* 0x0000002f2a067223 */ /* 0x040fe20000000006 */
[C---:B------:R-:W-:Y:S01]  /*6f60*/  FMUL R10, R41.reuse, R10 ;  /* 0x0000000a290a7220 */ /* 0x040fe20000400000 */
[C---:B------:R-:W-:Y:S01]  /*6f70*/  FFMA R7, R42.reuse, R48, R7 ;  /* 0x000000302a077223 */ /* 0x040fe20000000007 */
[----:B------:R-:W-:Y:S01]  /*6f80*/  FMUL R11, R41, R11 ;  /* 0x0000000b290b7220 */ /* 0x000fe20000400000 */
[----:B------:R-:W-:Y:S01]  /*6f90*/  F2FP.BF16.F32.PACK_AB R33, R13, R12 ;  /* 0x0000000c0d21723e */ /* 0x000fe200000010ff */
[C---:B------:R-:W-:Y:S01]  /*6fa0*/  FFMA R8, R42.reuse, R49, R8 ;  /* 0x000000312a087223 */ /* 0x040fe20000000008 */
[----:B------:R-:W-:Y:S01]  /*6fb0*/  F2FP.BF16.F32.PACK_AB R34, R15, R14 ;  /* 0x0000000e0f22723e */ /* 0x000fe200000010ff */
[C---:B------:R-:W-:Y:S01]  /*6fc0*/  FFMA R9, R42.reuse, R50, R9 ;  /* 0x000000322a097223 */ /* 0x040fe20000000009 */
[----:B------:R-:W-:Y:S01]  /*6fd0*/  F2FP.BF16.F32.PACK_AB R35, R17, R16 ;  /* 0x000000101123723e */ /* 0x000fe200000010ff */
[----:B------:R-:W-:Y:S01]  /*6fe0*/  FFMA R10, R42, R51, R10 ;  /* 0x000000332a0a7223 */ /* 0x000fe2000000000a */
[----:B------:R-:W-:Y:S01]  /*6ff0*/  LEA R0, R0, UR43, 0x1 ;  /* 0x0000002b00007c11 */ /* 0x000fe2000f8e08ff */
[----:B------:R-:W-:Y:S01]  /*7000*/  FFMA R11, R42, R52, R11 ;  /* 0x000000342a0b7223 */ /* 0x000fe2000000000b */
[----:B------:R-:W-:Y:S01]  /*7010*/  F2FP.BF16.F32.PACK_AB R12, R19, R18 ;  /* 0x00000012130c723e */ /* 0x000fe200000010ff */
[----:B------:R-:W-:Y:S01]  /*7020*/  NOP ;  /* 0x0000000000007918 */ /* 0x000fe20000000000 */
[----:B------:R-:W-:Y:S01]  /*7030*/  F2FP.BF16.F32.PACK_AB R13, R21, R20 ;  /* 0x00000014150d723e */ /* 0x000fe200000010ff */
[----:B------:R-:W-:Y:S01]  /*7040*/  SYNCS.ARRIVE.TRANS64.RED.A1T0 RZ, [UR4], RZ ;  /* 0x000000ffffff79a7 */ /* 0x000fe20008100404 */
[----:B------:R1:W-:Y:S01]  /*7050*/  STSM.16.M88.4 [R0+0x200], R32 ;  /* 0x0002002000007844 */ /* 0x0003e20000000200 */
[----:B------:R-:W-:Y:S01]  /*7060*/  F2FP.BF16.F32.PACK_AB R14, R23, R22 ;  /* 0x00000016170e723e */ /* 0x000fe200000010ff */
[----:B------:R-:W-:Y:S01]  /*7070*/  UIADD3 UR7, UPT, UPT, UR44, 0x1, URZ ;  /* 0x000000012c077890 */ /* 0x000fe2000fffe0ff */
[----:B------:R-:W-:Y:S01]  /*7080*/  F2FP.BF16.F32.PACK_AB R15, R25, R24 ;  /* 0x00000018190f723e */ /* 0x000fe200000010ff */
[----:B------:R-:W-:Y:S01]  /*7090*/  BSSY.RECONVERGENT B0, `(.L_x_104) ;  /* 0x0000022000007945 */ /* 0x000fe20003800200 */
[----:B------:R-:W-:Y:S02]  /*70a0*/  F2FP.BF16.F32.PACK_AB R4, R5, R4 ;  /* 0x000000040504723e */ /* 0x000fe400000010ff */
[----:B------:R-:W-:Y:S01]  /*70b0*/  F2FP.BF16.F32.PACK_AB R5, R7, R6 ;  /* 0x000000060705723e */ /* 0x000fe200000010ff */
[----:B------:R1:W-:Y:S01]  /*70c0*/  STSM.16.M88.4 [R0+0xa00], R12 ;  /* 0x000a000c00007844 */ /* 0x0003e20000000200 */
[----:B------:R-:W-:Y:S02]  /*70d0*/  F2FP.BF16.F32.PACK_AB R6, R9, R8 ;  /* 0x000000080906723e */ /* 0x000fe400000010ff */
[----:B------:R-:W-:Y:S05]  /*70e0*/  F2FP.BF16.F32.PACK_AB R7, R11, R10 ;  /* 0x0000000a0b07723e */ /* 0x000fea00000010ff */
[----:B------:R1:W-:Y:S01]  /*70f0*/  STSM.16.M88.4 [R0+0x1200], R4 ;  /* 0x0012000400007844 */ /* 0x0003e20000000200 */
[----:B------:R-:W-:Y:S01]  /*7100*/  @!PT LDS RZ, [RZ] ;  /* 0x00000000fffff984 */ /* 0x000fe20000000800 */
[----:B------:R-:W-:Y:S01]  /*7110*/  @!PT LDS RZ, [RZ] ;  /* 0x00000000fffff984 */ /* 0x000fe20000000800 */
[----:B------:R-:W-:Y:S01]  /*7120*/  @!PT LDS RZ, [RZ] ;  /* 0x00000000fffff984 */ /* 0x000fe20000000800 */
[----:B------:R-:W-:Y:S01]  /*7130*/  @!PT LDS RZ, [RZ] ;  /* 0x00000000fffff984 */ /* 0x000fe20000000800 */
[----:B------:R2:W-:Y:S07]  /*7140*/  MEMBAR.ALL.CTA ;  /* 0x0000000000007992 */ /* 0x0005ee0000008000 */
[----:B--2---:R-:W2:Y:S02]  /*7150*/  FENCE.VIEW.ASYNC.S ;  /* 0x00000000000073c6 */ /* 0x004ea40000000000 */
[----:B--2---:R-:W-:Y:S06]  /*7160*/  BAR.SYNC.DEFER_BLOCKING 0x1, 0x80 ;  /* 0x0042000000007b1d */ /* 0x004fec0000010000 */
[----:B------:R-:W-:Y:S05]  /*7170*/  @P0 BRA `(.L_x_105) ;  /* 0x00000000004c0947 */ /* 0x000fea0003800000 */
[----:B------:R-:W-:Y:S02]  /*7180*/  UIADD3 UR4, UP0, UPT, UR62, 0x680, URZ ;  /* 0x000006803e047890 */ /* 0x000fe4000ff1e0ff */
[----:B------:R-:W-:Y:S02]  /*7190*/  UIMAD UR6, UR44, 0x1800, UR43 ;  /* 0x000018002c0678a4 */ /* 0x000fe4000f8e022b */
[----:B------:R-:W-:Y:S02]  /*71a0*/  UIMAD UR9, UR46, 0x30, URZ ;  /* 0x000000302e0978a4 */ /* 0x000fe4000f8e02ff */
[----:B------:R-:W-:Y:S02]  /*71b0*/  USHF.L.U32 UR10, UR48, 0x6, URZ ;  /* 0x00000006300a7899 */ /* 0x000fe400080006ff */
[----:B------:R-:W-:Y:S02]  /*71c0*/  UIADD3.X UR5, UPT, UPT, URZ, UR63, URZ, UP0, !UPT ;  /* 0x0000003fff057290 */ /* 0x000fe400087fe4ff */
[----:B------:R-:W-:Y:S01]  /*71d0*/  UIADD3 UR8, UPT, UPT, UR6, 0x200, URZ ;  /* 0x0000020006087890 */ /* 0x000fe2000fffe0ff */
[----:B------:R-:W-:Y:S01]  /*71e0*/  UMOV UR11, UR60 ;  /* 0x0000003c000b7c82 */ /* 0x000fe20008000000 */
[----:B------:R-:W-:Y:S02]  /*71f0*/  UIADD3 UR17, UPT, UPT, UR9, 0x10, URZ ;  /* 0x0000001009117890 */ /* 0x000fe4000fffe0ff */
[----:B------:R-:W-:Y:S01]  /*7200*/  UIADD3 UR16, UPT, UPT, UR6, 0xa00, URZ ;  /* 0x00000a0006107890 */ /* 0x000fe2000fffe0ff */
[----:B------:R-:W-:Y:S01]  /*7210*/  UMOV UR19, UR60 ;  /* 0x0000003c00137c82 */ /* 0x000fe20008000000 */
[----:B------:R-:W-:Y:S03]  /*7220*/  UMOV UR18, UR10 ;  /* 0x0000000a00127c82 */ /* 0x000fe60008000000 */
[----:B------:R2:W-:Y:S01]  /*7230*/  UTMASTG.3D [UR8], [UR4] ;  /* 0x00000008040073b5 */ /* 0x0005e20008010000 */
[----:B------:R-:W-:Y:S02]  /*7240*/  UIADD3 UR13, UPT, UPT, UR9, 0x20, URZ ;  /* 0x00000020090d7890 */ /* 0x000fe4000fffe0ff */
[----:B------:R-:W-:Y:S01]  /*7250*/  UIADD3 UR12, UPT, UPT, UR6, 0x1200, URZ ;  /* 0x00001200060c7890 */ /* 0x000fe2000fffe0ff */
[----:B------:R-:W-:Y:S01]  /*7260*/  UMOV UR15, UR60 ;  /* 0x0000003c000f7c82 */ /* 0x000fe20008000000 */
[----:B------:R-:W-:Y:S01]  /*7270*/  UMOV UR14, UR10 ;  /* 0x0000000a000e7c82 */ /* 0x000fe20008000000 */
[----:B------:R2:W-:Y:S06]  /*7280*/  UTMASTG.3D [UR16], [UR4] ;  /* 0x00000010040073b5 */ /* 0x0005ec0008010000 */
[----:B------:R2:W-:Y:S02]  /*7290*/  UTMASTG.3D [UR12], [UR4] ;  /* 0x0000000c040073b5 */ /* 0x0005e40008010000 */
[----:B--2---:R0:W-:Y:S02]  /*72a0*/  UTMACMDFLUSH ;  /* 0x00000000000079b7 */ /* 0x0041e40000000000 */
.L_x_105:
[----:B------:R-:W-:Y:S05]  /*72b0*/  BSYNC.RECONVERGENT B0 ;  /* 0x0000000000007941 */ /* 0x000fea0003800200 */
.L_x_104:
[----:B------:R-:W-:Y:S04]  /*72c0*/  BSSY.RECONVERGENT B0, `(.L_x_106) ;  /* 0x0000003000007945 */ /* 0x000fe80003800200 */
[----:B------:R-:W-:Y:S05]  /*72d0*/  @P0 BRA `(.L_x_107) ;  /* 0x0000000000040947 */ /* 0x000fea0003800000 */
[----:B------:R-:W-:Y:S04]  /*72e0*/  DEPBAR.LE SB0, 0x0 ;  /* 0x000080000000791a */ /* 0x000fe80000000000 */
.L_x_107:
[----:B------:R-:W-:Y:S05]  /*72f0*/  BSYNC.RECONVERGENT B0 ;  /* 0x0000000000007941 */ /* 0x000fea0003800200 */
.L_x_106:
[----:B------:R-:W-:Y:S01]  /*7300*/  BAR.SYNC.DEFER_BLOCKING 0x1, 0x80 ;  /* 0x0042000000007b1d */ /* 0x000fe20000010000 */
[----:B------:R-:W-:Y:S01]  /*7310*/  UIADD3 UR47, UPT, UPT, UR47, 0x1, URZ ;  /* 0x000000012f2f7890 */ /* 0x000fe2000fffe0ff */
[----:B------:R-:W-:Y:S03]  /*7320*/  IADD3 R40, PT, PT, R40, 0x1, RZ ;  /* 0x0000000128287810 */ /* 0x000fe60007ffe0ff */
[----:B------:R-:W-:Y:S09]  /*7330*/  UISETP.NE.AND UP0, UPT, UR47, URZ, UPT ;  /* 0x000000ff2f00728c */ /* 0x000ff2000bf05270 */
[----:B------:R-:W-:Y:S05]  /*7340*/  BRA.U !UP0, `(.L_x_108) ;  /* 0x0000000108287547 */ /* 0x000fea000b800000 */
[----:B------:R-:W-:Y:S01]  /*7350*/  ISETP.NE.AND P0, PT, R75, RZ, PT ;  /* 0x000000ff4b00720c */ /* 0x000fe20003f05270 */
[----:B-1----:R-:W-:Y:S11]  /*7360*/  IMAD.U32 R0, RZ, RZ, UR39 ;  /* 0x00000027ff007e24 */ /* 0x002ff6000f8e00ff */
[----:B------:R-:W-:Y:S01]  /*7370*/  @!UPT UIADD3 URZ, UPT, UPT, URZ, URZ, URZ ;  /* 0x000000fffffff290 */ /* 0x000fe2000fffe0ff */
[C---:B------:R-:W-:Y:S01]  /*7380*/  @P0 LEA R3, R70.reuse, UR43, 0x3 ;  /* 0x0000002b46030c11 */ /* 0x040fe2000f8e18ff */
[----:B------:R-:W-:Y:S04]  /*7390*/  VIADD R70, R70, 0x1 ;  /* 0x0000000146467836 */ /* 0x000fe80000000000 */
[----:B------:R-:W-:Y:S05]  /*73a0*/  @P0 VIADD R3, R3, 0x40 ;  /* 0x0000004003030836 */ /* 0x000fea0000000000 */
[----:B------:R-:W-:Y:S04]  /*73b0*/  @P0 PRMT R0, R0, 0x654, R3 ;  /* 0x0000065400000816 */ /* 0x000fe80000000003 */
[----:B------:R2:W-:Y:S01]  /*73c0*/  @P0 SYNCS.ARRIVE.TRANS64.RED.A1T0 RZ, [R0+URZ], RZ ;  /* 0x000000ff00ff09a7 */ /* 0x0005e200081004ff */
[C---:B------:R-:W-:Y:S04]  /*73d0*/  ISETP.NE.AND P0, PT, R70.reuse, 0x2, PT ;  /* 0x000000024600780c */ /* 0x040fe80003f05270 */
[----:B------:R-:W-:Y:S09]  /*73e0*/  SEL R70, R70, RZ, P0 ;  /* 0x000000ff46467207 */ /* 0x000ff20000000000 */
.L_x_108:
[----:B------:R-:W-:Y:S01]  /*73f0*/  R2UR UR4, R68 ;  /* 0x00000000440472ca */ /* 0x000fe200000e0000 */
[----:B------:R-:W-:Y:S01]  /*7400*/  UISETP.NE.AND UP1, UPT, UR51, URZ, UPT ;  /* 0x000000ff3300728c */ /* 0x000fe2000bf25270 */
[----:B------:R-:W-:Y:S01]  /*7410*/  R2UR UR5, R67 ;  /* 0x00000000430572ca */ /* 0x000fe200000e0000 */
[----:B------:R-:W-:Y:S01]  /*7420*/  UISETP.NE.AND UP0, UPT, UR7, 0x2, UPT ;  /* 0x000000020700788c */ /* 0x000fe2000bf05270 */
[----:B------:R-:W-:Y:S01]  /*7430*/  ISETP.NE.AND P0, PT, R69, 0x2, PT ;  /* 0x000000024500780c */ /* 0x000fe20003f05270 */
[----:B------:R-:W-:Y:S01]  /*7440*/  UMOV UR60, UR56 ;  /* 0x00000038003c7c82 */ /* 0x000fe20008000000 */
[----:B------:R-:W-:Y:S01]  /*7450*/  ISETP.NE.AND P1, PT, R40, 0x4, PT ;  /* 0x000000042800780c */ /* 0x000fe20003f25270 */
[----:B------:R-:W-:Y:S01]  /*7460*/  USEL UR44, UR7, URZ, UP0 ;  /* 0x000000ff072c7287 */ /* 0x000fe20008000000 */
[----:B------:R-:W-:Y:S02]  /*7470*/  SEL R3, RZ, 0x1, P0 ;  /* 0x00000001ff037807 */ /* 0x000fe40000000000 */
[----:B-12---:R-:W-:Y:S02]  /*7480*/  SEL R0, RZ, 0x1, P1 ;  /* 0x00000001ff007807 */ /* 0x006fe40000800000 */
[----:B------:R-:W-:Y:S01]  /*7490*/  LOP3.LUT R71, R71, R3, RZ, 0x3c, !PT ;  /* 0x0000000347477212 */ /* 0x000fe200078e3cff */
[----:B------:R-:W-:Y:S01]  /*74a0*/  UIADD3 UR48, UPT, UPT, UR37, UR4, URZ ;  /* 0x0000000425307290 */ /* 0x000fe2000fffe0ff */
[----:B------:R-:W-:Y:S01]  /*74b0*/  LOP3.LUT R72, R72, R0, RZ, 0x3c, !PT ;  /* 0x0000000048487212 */ /* 0x000fe200078e3cff */
[----:B------:R-:W-:Y:S01]  /*74c0*/  USEL UR4, URZ, 0x1, UP0 ;  /* 0x00000001ff047887 */ /* 0x000fe20008000000 */
[----:B------:R-:W-:Y:S01]  /*74d0*/  SEL R69, R69, RZ, P0 ;  /* 0x000000ff45457207 */ /* 0x000fe20000000000 */
[----:B------:R-:W-:Y:S01]  /*74e0*/  UIADD3 UR46, UPT, UPT, UR36, UR5, URZ ;  /* 0x00000005242e7290 */ /* 0x000fe2000fffe0ff */
[----:B------:R-:W-:Y:S03]  /*74f0*/  SEL R40, R40, RZ, P1 ;  /* 0x000000ff28287207 */ /* 0x000fe60000800000 */
[----:B------:R-:W-:Y:S01]  /*7500*/  LOP3.LUT R73, R73, UR4, RZ, 0x3c, !PT ;  /* 0x0000000449497c12 */ /* 0x000fe2000f8e3cff */
[----:B------:R-:W-:Y:S07]  /*7510*/  BRA.U UP1, `(.L_x_109) ;  /* 0xffffffe101b07547 */ /* 0x000fee000b83ffff */
[----:B------:R-:W-:-:S09]  /*7520*/  UISETP.NE.AND UP0, UPT, UR61, URZ, UPT ;  /* 0x000000ff3d00728c */ /* 0x000fd2000bf05270 */
[----:B------:R-:W-:Y:S05]  /*7530*/  BRA.U !UP0, `(.L_x_110) ;  /* 0x0000000108487547 */ /* 0x000fea000b800000 */
[----:B------:R-:W1:Y:S02]  /*7540*/  LDCU.64 UR4, c[0x0][0x890] ;  /* 0x00011200ff0477ac */ /* 0x000e640008000a00 */
[----:B-1----:R-:W-:-:S04]  /*7550*/  UISETP.NE.U32.AND UP0, UPT, UR4, URZ, UPT ;  /* 0x000000ff0400728c */ /* 0x002fc8000bf05070 */
[----:B------:R-:W-:-:S09]  /*7560*/  UISETP.NE.AND.EX UP0, UPT, UR5, URZ, UPT, UP0 ;  /* 0x000000ff0500728c */ /* 0x000fd2000bf05300 */
[----:B------:R-:W-:Y:S05]  /*7570*/  BRA.U UP0, `(.L_x_111) ;  /* 0x00000001000c7547 */ /* 0x000fea000b800000 */
[----:B------:R-:W-:-:S13]  /*7580*/  FSETP.NEU.AND P0, PT, R42, RZ, PT ;  /* 0x000000ff2a00720b */ /* 0x000fda0003f0d000 */
[----:B------:R-:W-:Y:S05]  /*7590*/  @!P0 EXIT ;  /* 0x000000000000894d */ /* 0x000fea0003800000 */
[----:B------:R-:W-:Y:S05]  /*75a0*/  BRA `(.L_x_110) ;  /* 0x00000000002c7947 */ /* 0x000fea0003800000 */
.L_x_111:
[----:B------:R-:W-:Y:S01]  /*75b0*/  LOP3.LUT P0, RZ, R65, 0xff, RZ, 0xc0, !PT ;  /* 0x000000ff41ff7812 */ /* 0x000fe2000780c0ff */
[----:B------:R-:W-:-:S12]  /*75c0*/  BSSY.RECONVERGENT B0, `(.L_x_110) ;  /* 0x0000009000007945 */ /* 0x000fd80003800200 */
[----:B------:R-:W-:Y:S05]  /*75d0*/  @P0 BRA `(.L_x_112) ;  /* 0x0000000000140947 */ /* 0x000fea0003800000 */
[----:B------:R-:W1:Y:S02]  /*75e0*/  LDCU.64 UR4, c[0x0][0x888] ;  /* 0x00011100ff0477ac */ /* 0x000e640008000a00 */
[----:B-1----:R-:W-:-:S04]  /*75f0*/  ISETP.NE.U32.AND P0, PT, RZ, UR4, PT ;  /* 0x00000004ff007c0c */ /* 0x002fc8000bf05070 */
[----:B------:R-:W-:-:S13]  /*7600*/  ISETP.NE.AND.EX P0, PT, RZ, UR5, PT, P0 ;  /* 0x00000005ff007c0c */ /* 0x000fda000bf05300 */
[----:B------:R-:W-:Y:S05]  /*7610*/  @!P0 EXIT ;  /* 0x000000000000894d */ /* 0x000fea0003800000 */
[----:B------:R-:W-:Y:S05]  /*7620*/  BRA `(.L_x_113) ;  /* 0x0000000000087947 */ /* 0x000fea0003800000 */
.L_x_112:
[----:B------:R-:W-:-:S13]  /*7630*/  FSETP.NEU.AND P0, PT, R42, RZ, PT ;  /* 0x000000ff2a00720b */ /* 0x000fda0003f0d000 */
[----:B------:R-:W-:Y:S05]  /*7640*/  @!P0 EXIT ;  /* 0x000000000000894d */ /* 0x000fea0003800000 */
.L_x_113:
[----:B------:R-:W-:Y:S05]  /*7650*/  BSYNC.RECONVERGENT B0 ;  /* 0x0000000000007941 */ /* 0x000fea0003800200 */
.L_x_110:
[----:B------:R-:W-:-:S04]  /*7660*/  DEPBAR.LE SB0, 0x0 ;  /* 0x000080000000791a */ /* 0x000fc80000000000 */
[----:B------:R-:W-:Y:S05]  /*7670*/  EXIT ;  /* 0x000000000000794d */ /* 0x000fea0003800000 */
.L_x_24:
[----:B---3--:R3:W4:Y:S02]  /*7680*/  SYNCS.PHASECHK.TRANS64.TRYWAIT P0, [R0+URZ+0xd0], R2 ;  /* 0x0000d002000075a7 */ /* 0x00872400080011ff */
[----:B----4-:R-:W-:Y:S05]  /*7690*/  @!P0 NANOSLEEP.SYNCS 0x989680 ;  /* 0x009896800000895d */ /* 0x010fea0003900000 */
[----:B------:R-:W4:Y:S02]  /*76a0*/  @!P0 SYNCS.PHASECHK.TRANS64 P0, [R0+URZ+0xd0], R2 ;  /* 0x0000d002000085a7 */ /* 0x000f2400080010ff */
[----:B----4-:R-:W-:Y:S05]  /*76b0*/  @!P0 BRA `(.L_x_24) ;  /* 0xfffffffc00f08947 */ /* 0x010fea000383ffff */
[----:B------:R-:W-:Y:S05]  /*76c0*/  BRA `(.L_x_114) ;  /* 0xffffffa000587947 */ /* 0x000fea000383ffff */
.L_x_27:
[----:B--2---:R-:W-:-:S07]  /*76d0*/  MOV R0, UR57 ;  /* 0x0000003900007c02 */ /* 0x004fce0008000f00 */
.L_x_115:
[----:B--2---:R2:W3:Y:S02]  /*76e0*/  SYNCS.PHASECHK.TRANS64.TRYWAIT P0, [R0+URZ+0x18], R3 ;  /* 0x00001803000075a7 */ /* 0x0044e400080011ff */
[----:B---3--:R-:W-:Y:S05]  /*76f0*/  @!P0 NANOSLEEP.SYNCS 0x989680 ;  /* 0x009896800000895d */ /* 0x008fea0003900000 */
[----:B------:R-:W3:Y:S02]  /*7700*/  @!P0 SYNCS.PHASECHK.TRANS64 P0, [R0+URZ+0x18], R3 ;  /* 0x00001803000085a7 */ /* 0x000ee400080010ff */
[----:B---3--:R-:W-:Y:S05]  /*7710*/  @!P0 BRA `(.L_x_115) ;  /* 0xfffffffc00f08947 */ /* 0x008fea000383ffff */
[----:B------:R-:W-:Y:S05]  /*7720*/  BRA `(.L_x_26) ;  /* 0xffffffa000a07947 */ /* 0x000fea000383ffff */
.L_x_36:
[----:B-1----:R-:W-:-:S07]  /*7730*/  MOV R0, UR57 ;  /* 0x0000003900007c02 */ /* 0x002fce0008000f00 */
.L_x_116:
[----:B-1----:R1:W2:Y:S02]  /*7740*/  SYNCS.PHASECHK.TRANS64.TRYWAIT P0, [R0+URZ+0x18], R3 ;  /* 0x00001803000075a7 */ /* 0x0022a400080011ff */
[----:B--2---:R-:W-:Y:S05]  /*7750*/  @!P0 NANOSLEEP.SYNCS 0x989680 ;  /* 0x009896800000895d */ /* 0x004fea0003900000 */
[----:B------:R-:W2:Y:S02]  /*7760*/  @!P0 SYNCS.PHASECHK.TRANS64 P0, [R0+URZ+0x18], R3 ;  /* 0x00001803000085a7 */ /* 0x000ea400080010ff */
[----:B--2---:R-:W-:Y:S05]  /*7770*/  @!P0 BRA `(.L_x_116) ;  /* 0xfffffffc00f08947 */ /* 0x004fea000383ffff */
[----:B------:R-:W-:Y:S05]  /*7780*/  BRA `(.L_x_35) ;  /* 0xffffffa400f87947 */ /* 0x000fea000383ffff */
.L_x_43:
[----:B-1----:R1:W4:Y:S02]  /*7790*/  SYNCS.PHASECHK.TRANS64.TRYWAIT P0, [R3+URZ+0x60], R0 ;  /* 0x00006000030075a7 */ /* 0x00232400080011ff */
[----:B----4-:R-:W-:Y:S05]  /*77a0*/  @!P0 NANOSLEEP.SYNCS 0x989680 ;  /* 0x009896800000895d */ /* 0x010fea0003900000 */
[----:B------:R-:W4:Y:S02]  /*77b0*/  @!P0 SYNCS.PHASECHK.TRANS64 P0, [R3+URZ+0x60], R0 ;  /* 0x00006000030085a7 */ /* 0x000f2400080010ff */
[----:B----4-:R-:W-:Y:S05]  /*77c0*/  @!P0 BRA `(.L_x_43) ;  /* 0xfffffffc00f08947 */ /* 0x010fea000383ffff */
[----:B------:R-:W-:Y:S05]  /*77d0*/  BRA `(.L_x_117) ;  /* 0xffffffac00307947 */ /* 0x000fea000383ffff */
.L_x_47:
[----:B------:R-:W-:-:S07]  /*77e0*/  MOV R0, UR4 ;  /* 0x0000000400007c02 */ /* 0x000fce0008000f00 */
.L_x_118:
[----:B-1----:R1:W2:Y:S02]  /*77f0*/  SYNCS.PHASECHK.TRANS64.TRYWAIT P0, [R0+URZ], R2 ;  /* 0x00000002000075a7 */ /* 0x0022a400080011ff */
[----:B--2---:R-:W-:Y:S05]  /*7800*/  @!P0 NANOSLEEP.SYNCS 0x989680 ;  /* 0x009896800000895d */ /* 0x004fea0003900000 */
[----:B------:R-:W2:Y:S02]  /*7810*/  @!P0 SYNCS.PHASECHK.TRANS64 P0, [R0+URZ], R2 ;  /* 0x00000002000085a7 */ /* 0x000ea400080010ff */
[----:B--2---:R-:W-:Y:S05]  /*7820*/  @!P0 BRA `(.L_x_118) ;  /* 0xfffffffc00f08947 */ /* 0x004fea000383ffff */
[----:B------:R-:W-:Y:S05]  /*7830*/  BRA `(.L_x_119) ;  /* 0xffffffb000dc7947 */ /* 0x000fea000383ffff */
.L_x_48:
[----:B------:R-:W-:-:S07]  /*7840*/  MOV R0, UR5 ;  /* 0x0000000500007c02 */ /* 0x000fce0008000f00 */
.L_x_120:
[----:B-1----:R1:W2:Y:S02]  /*7850*/  SYNCS.PHASECHK.TRANS64.TRYWAIT P0, [R0+URZ], R2 ;  /* 0x00000002000075a7 */ /* 0x0022a400080011ff */
[----:B--2---:R-:W-:Y:S05]  /*7860*/  @!P0 NANOSLEEP.SYNCS 0x989680 ;  /* 0x009896800000895d */ /* 0x004fea0003900000 */
[----:B------:R-:W2:Y:S02]  /*7870*/  @!P0 SYNCS.PHASECHK.TRANS64 P0, [R0+URZ], R2 ;  /* 0x00000002000085a7 */ /* 0x000ea400080010ff */
[----:B--2---:R-:W-:Y:S05]  /*7880*/  @!P0 BRA `(.L_x_120) ;  /* 0xfffffffc00f08947 */ /* 0x004fea000383ffff */
[----:B------:R-:W-:Y:S05]  /*7890*/  BRA `(.L_x_121) ;  /* 0xffffffb000e87947 */ /* 0x000fea000383ffff */
.L_x_51:
[----:B--2---:R2:W3:Y:S02]  /*78a0*/  SYNCS.PHASECHK.TRANS64.TRYWAIT P0, [R2+URZ+0xc0], R4 ;  /* 0x0000c004020075a7 */ /* 0x0044e400080011ff */
[----:B---3--:R-:W-:Y:S05]  /*78b0*/  @!P0 NANOSLEEP.SYNCS 0x989680 ;  /* 0x009896800000895d */ /* 0x008fea0003900000 */
[----:B------:R-:W3:Y:S02]  /*78c0*/  @!P0 SYNCS.PHASECHK.TRANS64 P0, [R2+URZ+0xc0], R4 ;  /* 0x0000c004020085a7 */ /* 0x000ee400080010ff */
[----:B---3--:R-:W-:Y:S05]  /*78d0*/  @!P0 BRA `(.L_x_51) ;  /* 0xfffffffc00f08947 */ /* 0x008fea000383ffff */
[----:B------:R-:W-:Y:S05]  /*78e0*/  BRA `(.L_x_122) ;  /* 0xffffffb400447947 */ /* 0x000fea000383ffff */
.L_x_52:
[----:B------:R-:W-:-:S07]  /*78f0*/  MOV R2, UR4 ;  /* 0x0000000400027c02 */ /* 0x000fce0008000f00 */
.L_x_123:
[----:B--2---:R2:W3:Y:S02]  /*7900*/  SYNCS.PHASECHK.TRANS64.TRYWAIT P0, [R2+URZ+0x70], R5 ;  /* 0x00007005020075a7 */ /* 0x0044e400080011ff */
[----:B---3--:R-:W-:Y:S05]  /*7910*/  @!P0 NANOSLEEP.SYNCS 0x989680 ;  /* 0x009896800000895d */ /* 0x008fea0003900000 */
[----:B------:R-:W3:Y:S02]  /*7920*/  @!P0 SYNCS.PHASECHK.TRANS64 P0, [R2+URZ+0x70], R5 ;  /* 0x00007005020085a7 */ /* 0x000ee400080010ff */
[----:B---3--:R-:W-:Y:S05]  /*7930*/  @!P0 BRA `(.L_x_123) ;  /* 0xfffffffc00f08947 */ /* 0x008fea000383ffff */
[----:B------:R-:W-:Y:S05]  /*7940*/  BRA `(.L_x_124) ;  /* 0xffffffb400547947 */ /* 0x000fea000383ffff */
.L_x_53:
[----:B--2---:R2:W3:Y:S02]  /*7950*/  SYNCS.PHASECHK.TRANS64.TRYWAIT P1, [R2+URZ+0x60], R4 ;  /* 0x00006004020075a7 */ /* 0x0044e400080211ff */
[----:B---3--:R-:W-:Y:S05]  /*7960*/  @!P1 NANOSLEEP.SYNCS 0x989680 ;  /* 0x009896800000995d */ /* 0x008fea0003900000 */
[----:B------:R-:W3:Y:S02]  /*7970*/  @!P1 SYNCS.PHASECHK.TRANS64 P1, [R2+URZ+0x60], R4 ;  /* 0x00006004020095a7 */ /* 0x000ee400080210ff */
[----:B---3--:R-:W-:Y:S05]  /*7980*/  @!P1 BRA `(.L_x_53) ;  /* 0xfffffffc00f09947 */ /* 0x008fea000383ffff */
[----:B------:R-:W-:Y:S05]  /*7990*/  BRA `(.L_x_125) ;  /* 0xffffffb400847947 */ /* 0x000fea000383ffff */
.L_x_56:
[----:B------:R-:W-:-:S07]  /*79a0*/  MOV R0, UR4 ;  /* 0x0000000400007c02 */ /* 0x000fce0008000f00 */
.L_x_126:
[----:B--2---:R2:W3:Y:S02]  /*79b0*/  SYNCS.PHASECHK.TRANS64.TRYWAIT P0, [R0+URZ+0x70], R2 ;  /* 0x00007002000075a7 */ /* 0x0044e400080011ff */
[----:B---3--:R-:W-:Y:S05]  /*79c0*/  @!P0 NANOSLEEP.SYNCS 0x989680 ;  /* 0x009896800000895d */ /* 0x008fea0003900000 */
[----:B------:R-:W3:Y:S02]  /*79d0*/  @!P0 SYNCS.PHASECHK.TRANS64 P0, [R0+URZ+0x70], R2 ;  /* 0x00007002000085a7 */ /* 0x000ee400080010ff */
[----:B---3--:R-:W-:Y:S05]  /*79e0*/  @!P0 BRA `(.L_x_126) ;  /* 0xfffffffc00f08947 */ /* 0x008fea000383ffff */
[----:B------:R-:W-:Y:S05]  /*79f0*/  BRA `(.L_x_55) ;  /* 0xffffffb400d87947 */ /* 0x000fea000383ffff */
.L_x_63:
[----:B-1----:R1:W2:Y:S02]  /*7a00*/  SYNCS.PHASECHK.TRANS64.TRYWAIT P1, [R0+URZ+0x60], R2 ;  /* 0x00006002000075a7 */ /* 0x0022a400080211ff */
[----:B--2---:R-:W-:Y:S05]  /*7a10*/  @!P1 NANOSLEEP.SYNCS 0x989680 ;  /* 0x009896800000995d */ /* 0x004fea0003900000 */
[----:B------:R-:W2:Y:S02]  /*7a20*/  @!P1 SYNCS.PHASECHK.TRANS64 P1, [R0+URZ+0x60], R2 ;  /* 0x00006002000095a7 */ /* 0x000ea400080210ff */
[----:B--2---:R-:W-:Y:S05]  /*7a30*/  @!P1 BRA `(.L_x_63) ;  /* 0xfffffffc00f09947 */ /* 0x004fea000383ffff */
[----:B------:R-:W-:Y:S05]  /*7a40*/  BRA `(.L_x_127) ;  /* 0xffffffbc00487947 */ /* 0x000fea000383ffff */
.L_x_64:
[----:B------:R-:W-:-:S13]  /*7a50*/  R2UR UR6, R13 ;  /* 0x000000000d0672ca */ /* 0x000fda00000e0000 */
[----:B------:R-:W-:-:S07]  /*7a60*/  MOV R2, UR6 ;  /* 0x0000000600027c02 */ /* 0x000fce0008000f00 */
.L_x_128:
[----:B-1----:R1:W2:Y:S02]  /*7a70*/  SYNCS.PHASECHK.TRANS64.TRYWAIT P0, [R2+URZ+0xa0], R0 ;  /* 0x0000a000020075a7 */ /* 0x0022a400080011ff */
[----:B--2---:R-:W-:Y:S05]  /*7a80*/  @!P0 NANOSLEEP.SYNCS 0x989680 ;  /* 0x009896800000895d */ /* 0x004fea0003900000 */
[----:B------:R-:W2:Y:S02]  /*7a90*/  @!P0 SYNCS.PHASECHK.TRANS64 P0, [R2+URZ+0xa0], R0 ;  /* 0x0000a000020085a7 */ /* 0x000ea400080010ff */
[----:B--2---:R-:W-:Y:S05]  /*7aa0*/  @!P0 BRA `(.L_x_128) ;  /* 0xfffffffc00f08947 */ /* 0x004fea000383ffff */
[----:B------:R-:W-:Y:S05]  /*7ab0*/  BRA `(.L_x_129) ;  /* 0xffffffbc00987947 */ /* 0x000fea000383ffff */
.L_x_67:
[----:B------:R-:W-:Y:S07]  /*7ac0*/  MOV R0, UR7 ;  /* 0x0000000700007c02 */ /* 0x000fee0008000f00 */
.L_x_130:
[----:B-1----:R1:W2:Y:S02]  /*7ad0*/  SYNCS.PHASECHK.TRANS64.TRYWAIT P0, [R0+URZ], R2 ;  /* 0x00000002000075a7 */ /* 0x0022a400080011ff */
[----:B--2---:R-:W-:Y:S05]  /*7ae0*/  @!P0 NANOSLEEP.SYNCS 0x989680 ;  /* 0x009896800000895d */ /* 0x004fea0003900000 */
[----:B------:R-:W2:Y:S02]  /*7af0*/  @!P0 SYNCS.PHASECHK.TRANS64 P0, [R0+URZ], R2 ;  /* 0x00000002000085a7 */ /* 0x000ea400080010ff */
[----:B--2---:R-:W-:Y:S05]  /*7b00*/  @!P0 BRA `(.L_x_130) ;  /* 0xfffffffc00f08947 */ /* 0x004fea000383ffff */
[----:B------:R-:W-:Y:S05]  /*7b10*/  BRA `(.L_x_66) ;  /* 0xffffffbc00b07947 */ /* 0x000fea000383ffff */
.L_x_70:
[----:B------:R-:W-:-:S07]  /*7b20*/  MOV R0, UR4 ;  /* 0x0000000400007c02 */ /* 0x000fce0008000f00 */
.L_x_131:
[----:B--2---:R2:W3:Y:S02]  /*7b30*/  SYNCS.PHASECHK.TRANS64.TRYWAIT P0, [R0+URZ], R2 ;  /* 0x00000002000075a7 */ /* 0x0044e400080011ff */
[----:B---3--:R-:W-:Y:S05]  /*7b40*/  @!P0 NANOSLEEP.SYNCS 0x989680 ;  /* 0x009896800000895d */ /* 0x008fea0003900000 */
[----:B------:R-:W3:Y:S02]  /*7b50*/  @!P0 SYNCS.PHASECHK.TRANS64 P0, [R0+URZ], R2 ;  /* 0x00000002000085a7 */ /* 0x000ee400080010ff */
[----:B---3--:R-:W-:Y:S05]  /*7b60*/  @!P0 BRA `(.L_x_131) ;  /* 0xfffffffc00f08947 */ /* 0x008fea000383ffff */
[----:B------:R-:W-:Y:S05]  /*7b70*/  BRA `(.L_x_132) ;  /* 0xffffffc400ac7947 */ /* 0x000fea000383ffff */
.L_x_71:
[----:B------:R-:W-:-:S07]  /*7b80*/  MOV R0, UR5 ;  /* 0x0000000500007c02 */ /* 0x000fce0008000f00 */
.L_x_133:
[----:B--2---:R2:W3:Y:S02]  /*7b90*/  SYNCS.PHASECHK.TRANS64.TRYWAIT P0, [R0+URZ], R3 ;  /* 0x00000003000075a7 */ /* 0x0044e400080011ff */
[----:B---3--:R-:W-:Y:S05]  /*7ba0*/  @!P0 NANOSLEEP.SYNCS 0x989680 ;  /* 0x009896800000895d */ /* 0x008fea0003900000 */
[----:B------:R-:W3:Y:S02]  /*7bb0*/  @!P0 SYNCS.PHASECHK.TRANS64 P0, [R0+URZ], R3 ;  /* 0x00000003000085a7 */ /* 0x000ee400080010ff */
[----:B---3--:R-:W-:Y:S05]  /*7bc0*/  @!P0 BRA `(.L_x_133) ;  /* 0xfffffffc00f08947 */ /* 0x008fea000383ffff */
[----:B------:R-:W-:Y:S05]  /*7bd0*/  BRA `(.L_x_134) ;  /* 0xffffffc400b87947 */ /* 0x000fea000383ffff */
.L_x_72:
[----:B------:R-:W-:-:S07]  /*7be0*/  MOV R0, UR5 ;  /* 0x0000000500007c02 */ /* 0x000fce0008000f00 */
.L_x_135:
[----:B--2---:R2:W3:Y:S02]  /*7bf0*/  SYNCS.PHASECHK.TRANS64.TRYWAIT P0, [R0+URZ], R3 ;  /* 0x00000003000075a7 */ /* 0x0044e400080011ff */
[----:B---3--:R-:W-:Y:S05]  /*7c00*/  @!P0 NANOSLEEP.SYNCS 0x989680 ;  /* 0x009896800000895d */ /* 0x008fea0003900000 */
[----:B------:R-:W3:Y:S02]  /*7c10*/  @!P0 SYNCS.PHASECHK.TRANS64 P0, [R0+URZ], R3 ;  /* 0x00000003000085a7 */ /* 0x000ee400080010ff */
[----:B---3--:R-:W-:Y:S05]  /*7c20*/  @!P0 BRA `(.L_x_135) ;  /* 0xfffffffc00f08947 */ /* 0x008fea000383ffff */
[----:B------:R-:W-:Y:S05]  /*7c30*/  BRA `(.L_x_136) ;  /* 0xffffffc400c47947 */ /* 0x000fea000383ffff */
.L_x_73:
[----:B--2---:R-:W-:-:S07]  /*7c40*/  MOV R0, UR4 ;  /* 0x0000000400007c02 */ /* 0x004fce0008000f00 */
.L_x_137:
[----:B--2---:R2:W3:Y:S02]  /*7c50*/  SYNCS.PHASECHK.TRANS64.TRYWAIT P0, [R0+URZ], R2 ;  /* 0x00000002000075a7 */ /* 0x0044e400080011ff */
[----:B---3--:R-:W-:Y:S05]  /*7c60*/  @!P0 NANOSLEEP.SYNCS 0x989680 ;  /* 0x009896800000895d */ /* 0x008fea0003900000 */
[----:B------:R-:W3:Y:S02]  /*7c70*/  @!P0 SYNCS.PHASECHK.TRANS64 P0, [R0+URZ], R2 ;  /* 0x00000002000085a7 */ /* 0x000ee400080010ff */
[----:B---3--:R-:W-:Y:S05]  /*7c80*/  @!P0 BRA `(.L_x_137) ;  /* 0xfffffffc00f08947 */ /* 0x008fea000383ffff */
[----:B------:R-:W-:Y:S05]  /*7c90*/  BRA `(.L_x_138) ;  /* 0xffffffc400d07947 */ /* 0x000fea000383ffff */
.L_x_78:
[----:B--2---:R2:W3:Y:S02]  /*7ca0*/  SYNCS.PHASECHK.TRANS64.TRYWAIT P0, [R3+URZ+0x60], R0 ;  /* 0x00006000030075a7 */ /* 0x0044e400080011ff */
[----:B---3--:R-:W-:Y:S05]  /*7cb0*/  @!P0 NANOSLEEP.SYNCS 0x989680 ;  /* 0x009896800000895d */ /* 0x008fea0003900000 */
[----:B------:R-:W3:Y:S02]  /*7cc0*/  @!P0 SYNCS.PHASECHK.TRANS64 P0, [R3+URZ+0x60], R0 ;  /* 0x00006000030085a7 */ /* 0x000ee400080010ff */
[----:B---3--:R-:W-:Y:S05]  /*7cd0*/  @!P0 BRA `(.L_x_78) ;  /* 0xfffffffc00f08947 */ /* 0x008fea000383ffff */
[----:B------:R-:W-:Y:S05]  /*7ce0*/  BRA `(.L_x_139) ;  /* 0xffffffc800f87947 */ /* 0x000fea000383ffff */
.L_x_81:
[----:B--2---:R-:W-:Y:S07]  /*7cf0*/  MOV R0, UR6 ;  /* 0x0000000600007c02 */ /* 0x004fee0008000f00 */
.L_x_140:
[----:B--2---:R2:W3:Y:S02]  /*7d00*/  SYNCS.PHASECHK.TRANS64.TRYWAIT P1, [R0+URZ+0x58], R2 ;  /* 0x00005802000075a7 */ /* 0x0044e400080211ff */
[----:B---3--:R-:W-:Y:S05]  /*7d10*/  @!P1 NANOSLEEP.SYNCS 0x989680 ;  /* 0x009896800000995d */ /* 0x008fea0003900000 */
[----:B------:R-:W3:Y:S02]  /*7d20*/  @!P1 SYNCS.PHASECHK.TRANS64 P1, [R0+URZ+0x58], R2 ;  /* 0x00005802000095a7 */ /* 0x000ee400080210ff */
[----:B---3--:R-:W-:Y:S05]  /*7d30*/  @!P1 BRA `(.L_x_140) ;  /* 0xfffffffc00f09947 */ /* 0x008fea000383ffff */
[----:B------:R-:W-:Y:S05]  /*7d40*/  BRA `(.L_x_80) ;  /* 0xffffffd000687947 */ /* 0x000fea000383ffff */
.L_x_84:
[----:B------:R-:W-:Y:S07]  /*7d50*/  MOV R2, UR5 ;  /* 0x0000000500027c02 */ /* 0x000fee0008000f00 */
.L_x_141:
[----:B--2---:R2:W3:Y:S02]  /*7d60*/  SYNCS.PHASECHK.TRANS64.TRYWAIT P2, [R2+URZ+0x40], R0 ;  /* 0x00004000020075a7 */ /* 0x0044e400080411ff */
[----:B---3--:R-:W-:Y:S05]  /*7d70*/  @!P2 NANOSLEEP.SYNCS 0x989680 ;  /* 0x009896800000a95d */ /* 0x008fea0003900000 */
[----:B------:R-:W3:Y:S02]  /*7d80*/  @!P2 SYNCS.PHASECHK.TRANS64 P2, [R2+URZ+0x40], R0 ;  /* 0x000040000200a5a7 */ /* 0x000ee400080410ff */
[----:B---3--:R-:W-:Y:S05]  /*7d90*/  @!P2 BRA `(.L_x_141) ;  /* 0xfffffffc00f0a947 */ /* 0x008fea000383ffff */
[----:B------:R-:W-:Y:S05]  /*7da0*/  BRA `(.L_x_142) ;  /* 0xffffffd000c47947 */ /* 0x000fea000383ffff */
.L_x_86:
[----:B------:R-:W-:-:S07]  /*7db0*/  MOV R0, UR4 ;  /* 0x0000000400007c02 */ /* 0x000fce0008000f00 */
.L_x_143:
[----:B---3--:R3:W4:Y:S02]  /*7dc0*/  SYNCS.PHASECHK.TRANS64.TRYWAIT P0, [R0+URZ], R2 ;  /* 0x00000002000075a7 */ /* 0x00872400080011ff */
[----:B----4-:R-:W-:Y:S05]  /*7dd0*/  @!P0 NANOSLEEP.SYNCS 0x989680 ;  /* 0x009896800000895d */ /* 0x010fea0003900000 */
[----:B------:R-:W4:Y:S02]  /*7de0*/  @!P0 SYNCS.PHASECHK.TRANS64 P0, [R0+URZ], R2 ;  /* 0x00000002000085a7 */ /* 0x000f2400080010ff */
[----:B----4-:R-:W-:Y:S05]  /*7df0*/  @!P0 BRA `(.L_x_143) ;  /* 0xfffffffc00f08947 */ /* 0x010fea000383ffff */
[----:B------:R-:W-:Y:S05]  /*7e00*/  BRA `(.L_x_144) ;  /* 0xffffffd400987947 */ /* 0x000fea000383ffff */
.L_x_88:
[----:B--2---:R2:W3:Y:S02]  /*7e10*/  SYNCS.PHASECHK.TRANS64.TRYWAIT P0, [R8+URZ+0x60], R0 ;  /* 0x00006000080075a7 */ /* 0x0044e400080011ff */
[----:B---3--:R-:W-:Y:S05]  /*7e20*/  @!P0 NANOSLEEP.SYNCS 0x989680 ;  /* 0x009896800000895d */ /* 0x008fea0003900000 */
[----:B------:R-:W3:Y:S02]  /*7e30*/  @!P0 SYNCS.PHASECHK.TRANS64 P0, [R8+URZ+0x60], R0 ;  /* 0x00006000080085a7 */ /* 0x000ee400080010ff */
[----:B---3--:R-:W-:Y:S05]  /*7e40*/  @!P0 BRA `(.L_x_88) ;  /* 0xfffffffc00f08947 */ /* 0x008fea000383ffff */
[----:B------:R-:W-:Y:S05]  /*7e50*/  BRA `(.L_x_145) ;  /* 0xffffffd800747947 */ /* 0x000fea000383ffff */
.L_x_98:
[----:B-1----:R1:W2:Y:S02]  /*7e60*/  SYNCS.PHASECHK.TRANS64.TRYWAIT P1, [R0+URZ+0x30], R3 ;  /* 0x00003003000075a7 */ /* 0x0022a400080211ff */
[----:B--2---:R-:W-:Y:S05]  /*7e70*/  @!P1 NANOSLEEP.SYNCS 0x989680 ;  /* 0x009896800000995d */ /* 0x004fea0003900000 */
[----:B------:R-:W2:Y:S02]  /*7e80*/  @!P1 SYNCS.PHASECHK.TRANS64 P1, [R0+URZ+0x30], R3 ;  /* 0x00003003000095a7 */ /* 0x000ea400080210ff */
[----:B--2---:R-:W-:Y:S05]  /*7e90*/  @!P1 BRA `(.L_x_98) ;  /* 0xfffffffc00f09947 */ /* 0x004fea000383ffff */
[----:B------:R-:W-:Y:S05]  /*7ea0*/  BRA `(.L_x_97) ;  /* 0xffffffe4009c7947 */ /* 0x000fea000383ffff */
.L_x_100:
[----:B-1----:R1:W3:Y:S02]  /*7eb0*/  SYNCS.PHASECHK.TRANS64.TRYWAIT P1, [R17+URZ+0x80], R4 ;  /* 0x00008004110075a7 */ /* 0x0022e400080211ff */
[----:B---3--:R-:W-:Y:S05]  /*7ec0*/  @!P1 NANOSLEEP.SYNCS 0x989680 ;  /* 0x009896800000995d */ /* 0x008fea0003900000 */
[----:B------:R-:W3:Y:S02]  /*7ed0*/  @!P1 SYNCS.PHASECHK.TRANS64 P1, [R17+URZ+0x80], R4 ;  /* 0x00008004110095a7 */ /* 0x000ee400080210ff */
[----:B---3--:R-:W-:Y:S05]  /*7ee0*/  @!P1 BRA `(.L_x_100) ;  /* 0xfffffffc00f09947 */ /* 0x008fea000383ffff */
[----:B------:R-:W-:Y:S05]  /*7ef0*/  BRA `(.L_x_99) ;  /* 0xffffffe400f07947 */ /* 0x000fea000383ffff */
        .weak           $__internal_0_$__cuda_sm10x_tcgen05_guardrail_trap_col_being_dealloced_not_returned_by_alloc
        .type           $__internal_0_$__cuda_sm10x_tcgen05_guardrail_trap_col_being_dealloced_not_returned_by_alloc,@function
        .size           $__internal_0_$__cuda_sm10x_tcgen05_guardrail_trap_col_being_dealloced_not_returned_by_alloc,($__internal_1_$__cuda_sm10x_tcgen05_guardrail_trap_phase_invalid_during_alloc - $__internal_0_$__cuda_sm10x_tcgen05_guardrail_trap_col_being_dealloced_not_returned_by_alloc)
$__internal_0_$__cuda_sm10x_tcgen05_guardrail_trap_col_being_dealloced_not_returned_by_alloc:
[----:B------:R-:W-:Y:S05]  /*7f00*/  BPT.TRAP 0x1 ;  /* 0x000000040000795c */ /* 0x000fea0000300000 */
[----:B------:R-:W-:-:S04]  /*7f10*/  HFMA2 R3, -RZ, RZ, 0, 0 ;  /* 0x00000000ff037431 */ /* 0x000fc800000001ff */
[----:B------:R-:W-:Y:S05]  /*7f20*/  RET.REL.NODEC R2 `(_ZN7cutlass13device_kernelINS_4gemm6kernel13GemmUniversalIN4cute5tupleIJiiiiEEENS1_10collective13CollectiveMmaINS1_35MainloopSm100TmaUmmaWarpSpecializedILi3ELi2ELi4ENS5_IJNS4_1CILi2EEENSA_ILi1EEESC_EEEEENS5_IJNSA_ILi64EEENSA_ILi48EEENSA_ILi256EEEEEENS_10bfloat16_tENS5_IJlSC_lEEESJ_SK_NS4_8TiledMMAINS4_8MMA_AtomIJNS4_20SM100_MMA_F16BF16_SSISJ_SJ_fLi64ELi48ELNS4_4UMMA5MajorE0ELSP_0ELNSO_7ScaleInE0ELSQ_0EEEEEENS4_6LayoutINS5_IJSC_SC_SC_EEENS5_IJNSA_ILi0EEESV_SV_EEEEENS5_IJNS4_10UnderscoreESY_SY_EEEEENS4_13SM90_TMA_LOADENS4_14ComposedLayoutINS4_7SwizzleILi3ELi4ELi3EEENS4_18smem_ptr_flag_bitsILi16EEENST_INS5_IJNSA_ILi8EEESF_EEENS5_IJSF_SC_EEEEEEEvNS4_8identityENS4_23SM90_TMA_LOAD_MULTICASTES1B_vS1C_EENS_8epilogue10collective18CollectiveEpilogueINS1F_23Sm100TmaWarpSpecializedILi2ELi1ELi24ELb1ELb0EEEJSI_NS5_IJNST_ISF_SC_EENST_ISG_SC_EEEEESJ_SK_SJ_SK_NS1F_6fusion15FusionCallbacksIS1J_NS1N_17LinearCombinationISJ_fSJ_fLNS_15FloatRoundStyleE2EEESI_S1M_JEEENS4_5SM1004TMEM4LOAD26SM100_TMEM_LOAD_16dp256b2xES11_NS12_INS13_ILi1ELi4ELi3EEES16_NST_INS5_IJS17_NSA_ILi16EEEEEENS5_IJS1Y_SC_EEEEEEENS4_17SM75_U32x4_LDSM_NENS4_14SM90_TMA_STOREES22_NS4_17SM90_U32x4_STSM_NENS4_39AutoVectorizingCopyWithAssumedAlignmentILi128EEEEEEvvEEEEvNT_6ParamsE) ;  /* 0xffffff8002347950 */ /* 0x000fea0003c3ffff */
        .weak           $__internal_1_$__cuda_sm10x_tcgen05_guardrail_trap_phase_invalid_during_alloc
        .type           $__internal_1_$__cuda_sm10x_tcgen05_guardrail_trap_phase_invalid_during_alloc,@function
        .size           $__internal_1_$__cuda_sm10x_tcgen05_guardrail_trap_phase_invalid_during_alloc,($__internal_2_$__cuda_sm10x_tcgen05_guardrail_trap_unallocated_columns_being_dealloced - $__internal_1_$__cuda_sm10x_tcgen05_guardrail_trap_phase_invalid_during_alloc)
$__internal_1_$__cuda_sm10x_tcgen05_guardrail_trap_phase_invalid_during_alloc:
[----:B------:R-:W-:Y:S05]  /*7f30*/  BPT.TRAP 0x1 ;  /* 0x000000040000795c */ /* 0x000fea0000300000 */
[----:B------:R-:W-:-:S04]  /*7f40*/  MOV R5, 0x0 ;  /* 0x0000000000057802 */ /* 0x000fc80000000f00 */
[----:B------:R-:W-:Y:S05]  /*7f50*/  RET.REL.NODEC R4 `(_ZN7cutlass13device_kernelINS_4gemm6kernel13GemmUniversalIN4cute5tupleIJiiiiEEENS1_10collective13CollectiveMmaINS1_35MainloopSm100TmaUmmaWarpSpecializedILi3ELi2ELi4ENS5_IJNS4_1CILi2EEENSA_ILi1EEESC_EEEEENS5_IJNSA_ILi64EEENSA_ILi48EEENSA_ILi256EEEEEENS_10bfloat16_tENS5_IJlSC_lEEESJ_SK_NS4_8TiledMMAINS4_8MMA_AtomIJNS4_20SM100_MMA_F16BF16_SSISJ_SJ_fLi64ELi48ELNS4_4UMMA5MajorE0ELSP_0ELNSO_7ScaleInE0ELSQ_0EEEEEENS4_6LayoutINS5_IJSC_SC_SC_EEENS5_IJNSA_ILi0EEESV_SV_EEEEENS5_IJNS4_10UnderscoreESY_SY_EEEEENS4_13SM90_TMA_LOADENS4_14ComposedLayoutINS4_7SwizzleILi3ELi4ELi3EEENS4_18smem_ptr_flag_bitsILi16EEENST_INS5_IJNSA_ILi8EEESF_EEENS5_IJSF_SC_EEEEEEEvNS4_8identityENS4_23SM90_TMA_LOAD_MULTICASTES1B_vS1C_EENS_8epilogue10collective18CollectiveEpilogueINS1F_23Sm100TmaWarpSpecializedILi2ELi1ELi24ELb1ELb0EEEJSI_NS5_IJNST_ISF_SC_EENST_ISG_SC_EEEEESJ_SK_SJ_SK_NS1F_6fusion15FusionCallbacksIS1J_NS1N_17LinearCombinationISJ_fSJ_fLNS_15FloatRoundStyleE2EEESI_S1M_JEEENS4_5SM1004TMEM4LOAD26SM100_TMEM_LOAD_16dp256b2xES11_NS12_INS13_ILi1ELi4ELi3EEES16_NST_INS5_IJS17_NSA_ILi16EEEEEENS5_IJS1Y_SC_EEEEEEENS4_17SM75_U32x4_LDSM_NENS4_14SM90_TMA_STOREES22_NS4_17SM90_U32x4_STSM_NENS4_39AutoVectorizingCopyWithAssumedAlignmentILi128EEEEEEvvEEEEvNT_6ParamsE) ;  /* 0xffffff8004287950 */ /* 0x000fea0003c3ffff */
        .weak           $__internal_2_$__cuda_sm10x_tcgen05_guardrail_trap_unallocated_columns_being_dealloced
        .type           $__internal_2_$__cuda_sm10x_tcgen05_guardrail_trap_unallocated_columns_being_dealloced,@function
        .size           $__internal_2_$__cuda_sm10x_tcgen05_guardrail_trap_unallocated_columns_being_dealloced,(.L_x_147 - $__internal_2_$__cuda_sm10x_tcgen05_guardrail_trap_unallocated_columns_being_dealloced)
$__internal_2_$__cuda_sm10x_tcgen05_guardrail_trap_unallocated_columns_being_dealloced:
[----:B------:R-:W-:Y:S05]  /*7f60*/  BPT.TRAP 0x1 ;  /* 0x000000040000795c */ /* 0x000fea0000300000 */
[----:B------:R-:W-:-:S04]  /*7f70*/  HFMA2 R3, -RZ, RZ, 0, 0 ;  /* 0x00000000ff037431 */ /* 0x000fc800000001ff */
[----:B------:R-:W-:Y:S05]  /*7f80*/  RET.REL.NODEC R2 `(_ZN7cutlass13device_kernelINS_4gemm6kernel13GemmUniversalIN4cute5tupleIJiiiiEEENS1_10collective13CollectiveMmaINS1_35MainloopSm100TmaUmmaWarpSpecializedILi3ELi2ELi4ENS5_IJNS4_1CILi2EEENSA_ILi1EEESC_EEEEENS5_IJNSA_ILi64EEENSA_ILi48EEENSA_ILi256EEEEEENS_10bfloat16_tENS5_IJlSC_lEEESJ_SK_NS4_8TiledMMAINS4_8MMA_AtomIJNS4_20SM100_MMA_F16BF16_SSISJ_SJ_fLi64ELi48ELNS4_4UMMA5MajorE0ELSP_0ELNSO_7ScaleInE0ELSQ_0EEEEEENS4_6LayoutINS5_IJSC_SC_SC_EEENS5_IJNSA_ILi0EEESV_SV_EEEEENS5_IJNS4_10UnderscoreESY_SY_EEEEENS4_13SM90_TMA_LOADENS4_14ComposedLayoutINS4_7SwizzleILi3ELi4ELi3EEENS4_18smem_ptr_flag_bitsILi16EEENST_INS5_IJNSA_ILi8EEESF_EEENS5_IJSF_SC_EEEEEEEvNS4_8identityENS4_23SM90_TMA_LOAD_MULTICASTES1B_vS1C_EENS_8epilogue10collective18CollectiveEpilogueINS1F_23Sm100TmaWarpSpecializedILi2ELi1ELi24ELb1ELb0EEEJSI_NS5_IJNST_ISF_SC_EENST_ISG_SC_EEEEESJ_SK_SJ_SK_NS1F_6fusion15FusionCallbacksIS1J_NS1N_17LinearCombinationISJ_fSJ_fLNS_15FloatRoundStyleE2EEESI_S1M_JEEENS4_5SM1004TMEM4LOAD26SM100_TMEM_LOAD_16dp256b2xES11_NS12_INS13_ILi1ELi4ELi3EEES16_NST_INS5_IJS17_NSA_ILi16EEEEEENS5_IJS1Y_SC_EEEEEEENS4_17SM75_U32x4_LDSM_NENS4_14SM90_TMA_STOREES22_NS4_17SM90_U32x4_STSM_NENS4_39AutoVectorizingCopyWithAssumedAlignmentILi128EEEEEEvvEEEEvNT_6ParamsE) ;  /* 0xffffff80021c7950 */ /* 0x000fea0003c3ffff */
.L_x_146:
[----:B------:R-:W-:-:S00]  /*7f90*/  BRA `(.L_x_146) ;  /* 0xfffffffc00fc7947 */ /* 0x000fc0000383ffff */
[----:B------:R-:W-:-:S00]  /*7fa0*/  NOP ;  /* 0x0000000000007918 */ /* 0x000fc00000000000 */
        /* <DEDUP_REMOVED lines=13> */
.L_x_147:


//--------------------- .nv.global.init           --------------------------
	.section	.nv.global.init,"aw",@progbits
.nv.global.init:
	.type		$str$27,@object
	.size		$str$27,($str$28 - $str$27)
$str$27:
        /*0000*/ 	.byte	0x28, 0x61, 0x64, 0x64, 0x72, 0x65, 0x73, 0x73, 0x20, 0x26, 0x20, 0x6d, 0x61, 0x73, 0x6b, 0x29
        /*0010*/ 	.byte	0x20, 0x3d, 0x3d, 0x20, 0x30, 0x00
	.type		$str$28,@object
	.size		$str$28,($str$26 - $str$28)
$str$28:
        /*0016*/ 	.byte	0x2f, 0x74, 0x6d, 0x70, 0x2f, 0x63, 0x75, 0x74, 0x6c, 0x61, 0x73, 0x73, 0x5f, 0x73, 0x77, 0x65
        /*0026*/ 	.byte	0x65, 0x70, 0x5f, 0x73, 0x72, 0x63, 0x2f, 0x69, 0x6e, 0x63, 0x6c, 0x75, 0x64, 0x65, 0x2f, 0x63
        /*0036*/ 	.byte	0x75, 0x74, 0x65, 0x2f, 0x70, 0x6f, 0x69, 0x6e, 0x74, 0x65, 0x72, 0x5f, 0x66, 0x6c, 0x61, 0x67
        /*0046*/ 	.byte	0x67, 0x65, 0x64, 0x2e, 0x68, 0x70, 0x70, 0x00
	.type		$str$26,@object
	.size		$str$26,($str$25 - $str$26)
$str$26:
        /*004e*/ 	.byte	0x2f, 0x74, 0x6d, 0x70, 0x2f, 0x63, 0x75, 0x74, 0x6c, 0x61, 0x73, 0x73, 0x5f, 0x73, 0x77, 0x65
        /*005e*/ 	.byte	0x65, 0x70, 0x5f, 0x73, 0x72, 0x63, 0x2f, 0x69, 0x6e, 0x63, 0x6c, 0x75, 0x64, 0x65, 0x2f, 0x63
        /*006e*/ 	.byte	0x75, 0x74, 0x65, 0x2f, 0x61, 0x74, 0x6f, 0x6d, 0x2f, 0x63, 0x6f, 0x70, 0x79, 0x5f, 0x74, 0x72
        /*007e*/ 	.byte	0x61, 0x69, 0x74, 0x73, 0x5f, 0x73, 0x6d, 0x31, 0x30, 0x30, 0x2e, 0x68, 0x70, 0x70, 0x00
	.type		$str$25,@object
	.size		$str$25,(__unnamed_1 - $str$25)
$str$25:
        /*008d*/ 	.byte	0x28, 0x28, 0x75, 0x69, 0x6e, 0x74, 0x33, 0x32, 0x5f, 0x74, 0x28, 0x74, 0x68, 0x72, 0x65, 0x61
        /*009d*/ 	.byte	0x64, 0x49, 0x64, 0x78, 0x2e, 0x78, 0x29, 0x20, 0x2f, 0x20, 0x33, 0x32, 0x29, 0x20, 0x25, 0x20
        /*00ad*/ 	.byte	0x34, 0x29, 0x20, 0x3d, 0x3d, 0x20, 0x28, 0x28, 0x28, 0x74, 0x6d, 0x65, 0x6d, 0x5f, 0x61, 0x64
        /*00bd*/ 	.byte	0x64, 0x72, 0x20, 0x3e, 0x3e, 0x20, 0x31, 0x36, 0x29, 0x20, 0x2f, 0x20, 0x33, 0x32, 0x29, 0x20
        /*00cd*/ 	.byte	0x25, 0x20, 0x34, 0x29, 0x00
	.type		__unnamed_1,@object
	.size		__unnamed_1,(__unnamed_2 - __unnamed_1)
__unnamed_1:
        /*00d2*/ 	.byte	0x61, 0x75, 0x74, 0x6f, 0x20, 0x63, 0x75, 0x74, 0x65, 0x3a, 0x3a, 0x61, 0x73, 0x5f, 0x70, 0x6f
        /* <DEDUP_REMOVED lines=24> */
        /*0262*/ 	.byte	0x43, 0x3c, 0x33, 0x30, 0x37, 0x32, 0x3e, 0x3e, 0x3e, 0x3e, 0x5d, 0x00
	.type		__unnamed_2,@object
	.size		__unnamed_2,(.L_2 - __unnamed_2)
__unnamed_2:
        /* <DEDUP_REMOVED lines=42> */
        /*050e*/ 	.byte	0x3e, 0x5d, 0x00
.L_2:


//--------------------- .nv.shared._ZN7cutlass13device_kernelINS_4gemm6kernel13GemmUniversalIN4cute5tupleIJiiiiEEENS1_10collective13CollectiveMmaINS1_35MainloopSm100TmaUmmaWarpSpecializedILi3ELi2ELi4ENS5_IJNS4_1CILi2EEENSA_ILi1EEESC_EEEEENS5_IJNSA_ILi64EEENSA_ILi48EEENSA_ILi256EEEEEENS_10bfloat16_tENS5_IJlSC_lEEESJ_SK_NS4_8TiledMMAINS4_8MMA_AtomIJNS4_20SM100_MMA_F16BF16_SSISJ_SJ_fLi64ELi48ELNS4_4UMMA5MajorE0ELSP_0ELNSO_7ScaleInE0ELSQ_0EEEEEENS4_6LayoutINS5_IJSC_SC_SC_EEENS5_IJNSA_ILi0EEESV_SV_EEEEENS5_IJNS4_10UnderscoreESY_SY_EEEEENS4_13SM90_TMA_LOADENS4_14ComposedLayoutINS4_7SwizzleILi3ELi4ELi3EEENS4_18smem_ptr_flag_bitsILi16EEENST_INS5_IJNSA_ILi8EEESF_EEENS5_IJSF_SC_EEEEEEEvNS4_8identityENS4_23SM90_TMA_LOAD_MULTICASTES1B_vS1C_EENS_8epilogue10collective18CollectiveEpilogueINS1F_23Sm100TmaWarpSpecializedILi2ELi1ELi24ELb1ELb0EEEJSI_NS5_IJNST_ISF_SC_EENST_ISG_SC_EEEEESJ_SK_SJ_SK_NS1F_6fusion15FusionCallbacksIS1J_NS1N_17LinearCombinationISJ_fSJ_fLNS_15FloatRoundStyleE2EEESI_S1M_JEEENS4_5SM1004TMEM4LOAD26SM100_TMEM_LOAD_16dp256b2xES11_NS12_INS13_ILi1ELi4ELi3EEES16_NST_INS5_IJS17_NSA_ILi16EEEEEENS5_IJS1Y_SC_EEEEEEENS4_17SM75_U32x4_LDSM_NENS4_14SM90_TMA_STOREES22_NS4_17SM90_U32x4_STSM_NENS4_39AutoVectorizingCopyWithAssumedAlignmentILi128EEEEEEvvEEEEvNT_6ParamsE --------------------------
	.section	.nv.shared._ZN7cutlass13device_kernelINS_4gemm6kernel13GemmUniversalIN4cute5tupleIJiiiiEEENS1_10collective13CollectiveMmaINS1_35MainloopSm100TmaUmmaWarpSpecializedILi3ELi2ELi4ENS5_IJNS4_1CILi2EEENSA_ILi1EEESC_EEEEENS5_IJNSA_ILi64EEENSA_ILi48EEENSA_ILi256EEEEEENS_10bfloat16_tENS5_IJlSC_lEEESJ_SK_NS4_8TiledMMAINS4_8MMA_AtomIJNS4_20SM100_MMA_F16BF16_SSISJ_SJ_fLi64ELi48ELNS4_4UMMA5MajorE0ELSP_0ELNSO_7ScaleInE0ELSQ_0EEEEEENS4_6LayoutINS5_IJSC_SC_SC_EEENS5_IJNSA_ILi0EEESV_SV_EEEEENS5_IJNS4_10UnderscoreESY_SY_EEEEENS4_13SM90_TMA_LOADENS4_14ComposedLayoutINS4_7SwizzleILi3ELi4ELi3EEENS4_18smem_ptr_flag_bitsILi16EEENST_INS5_IJNSA_ILi8EEESF_EEENS5_IJSF_SC_EEEEEEEvNS4_8identityENS4_23SM90_TMA_LOAD_MULTICASTES1B_vS1C_EENS_8epilogue10collective18CollectiveEpilogueINS1F_23Sm100TmaWarpSpecializedILi2ELi1ELi24ELb1ELb0EEEJSI_NS5_IJNST_ISF_SC_EENST_ISG_SC_EEEEESJ_SK_SJ_SK_NS1F_6fusion15FusionCallbacksIS1J_NS1N_17LinearCombinationISJ_fSJ_fLNS_15FloatRoundStyleE2EEESI_S1M_JEEENS4_5SM1004TMEM4LOAD26SM100_TMEM_LOAD_16dp256b2xES11_NS12_INS13_ILi1ELi4ELi3EEES16_NST_INS5_IJS17_NSA_ILi16EEEEEENS5_IJS1Y_SC_EEEEEEENS4_17SM75_U32x4_LDSM_NENS4_14SM90_TMA_STOREES22_NS4_17SM90_U32x4_STSM_NENS4_39AutoVectorizingCopyWithAssumedAlignmentILi128EEEEEEvvEEEEvNT_6ParamsE,"aw",@nobits
	.sectionflags	@""
	.align	16
	.zero		1024


//--------------------- .nv.shared.reserved.0     --------------------------
	.section	.nv.shared.reserved.0,"aw",@nobits
	.weak		__nv_reservedSMEM_offset_0_alias
	.size		__nv_reservedSMEM_offset_0_alias, 0, 64
	.other		__nv_reservedSMEM_offset_0_alias,@"STO_CUDA_RESERVED_SHARED STV_DEFAULT"
__nv_reservedSMEM_offset_0_alias:
	.zero		0
.nv.shared.reserved.0:
	.zero		64
	.weak		__nv_reservedSMEM_tcgen05_partition
	.type		__nv_reservedSMEM_tcgen05_partition,@object
	.size		__nv_reservedSMEM_tcgen05_partition,(.L_0 - __nv_reservedSMEM_tcgen05_partition)
__nv_reservedSMEM_tcgen05_partition:
	.zero		32
.L_0:


//--------------------- .nv.global                --------------------------
	.section	.nv.global,"aw",@nobits
.nv.global:
	.type		_ZN39_INTERNAL_fc8b67cf_4_k_cu_6281d4fa_97344cute1_E,@object
	.size		_ZN39_INTERNAL_fc8b67cf_4_k_cu_6281d4fa_97344cute1_E,(_ZN39_INTERNAL_fc8b67cf_4_k_cu_6281d4fa_97344cuda3std3__45__cpo6cbeginE - _ZN39_INTERNAL_fc8b67cf_4_k_cu_6281d4fa_97344cute1_E)
_ZN39_INTERNAL_fc8b67cf_4_k_cu_6281d4fa_97344cute1_E:
	.zero		1
	.type		_ZN39_INTERNAL_fc8b67cf_4_k_cu_6281d4fa_97344cuda3std3__45__cpo6cbeginE,@object
	.size		_ZN39_INTERNAL_fc8b67cf_4_k_cu_6281d4fa_97344cuda3std3__45__cpo6cbeginE,(_ZN39_INTERNAL_fc8b67cf_4_k_cu_6281d4fa_97344cuda3std3__48in_placeE - _ZN39_INTERNAL_fc8b67cf_4_k_cu_6281d4fa_97344cuda3std3__45__cpo6cbeginE)
_ZN39_INTERNAL_fc8b67cf_4_k_cu_6281d4fa_97344cuda3std3__45__cpo6cbeginE:
	.zero		1
	.type		_ZN39_INTERNAL_fc8b67cf_4_k_cu_6281d4fa_97344cuda3std3__48in_placeE,@object
	.size		_ZN39_INTERNAL_fc8b67cf_4_k_cu_6281d4fa_97344cuda3std3__48in_placeE,(_ZN39_INTERNAL_fc8b67cf_4_k_cu_6281d4fa_97344cuda3std6ranges3__45__cpo9iter_moveE - _ZN39_INTERNAL_fc8b67cf_4_k_cu_6281d4fa_97344cuda3std3__48in_placeE)
_ZN39_INTERNAL_fc8b67cf_4_k_cu_6281d4fa_97344cuda3std3__48in_placeE:
	.zero		1
	.type		_ZN39_INTERNAL_fc8b67cf_4_k_cu_6281d4fa_97344cuda3std6ranges3__45__cpo9iter_moveE,@object
	.size		_ZN39_INTERNAL_fc8b67cf_4_k_cu_6281d4fa_97344cuda3std6ranges3__45__cpo9iter_moveE,(_ZN39_INTERNAL_fc8b67cf_4_k_cu_6281d4fa_97344cuda3std3__45__cpo5beginE - _ZN39_INTERNAL_fc8b67cf_4_k_cu_6281d4fa_97344cuda3std6ranges3__45__cpo9iter_moveE)
_ZN39_INTERNAL_fc8b67cf_4_k_cu_6281d4fa_97344cuda3std6ranges3__45__cpo9iter_moveE:
	.zero		1
	.type		_ZN39_INTERNAL_fc8b67cf_4_k_cu_6281d4fa_97344cuda3std3__45__cpo5beginE,@object
	.size		_ZN39_INTERNAL_fc8b67cf_4_k_cu_6281d4fa_97344cuda3std3__45__cpo5beginE,(_ZN39_INTERNAL_fc8b67cf_4_k_cu_6281d4fa_97344cuda3std3__441_GLOBAL__N__fc8b67cf_4_k_cu_6281d4fa_97346ignoreE - _ZN39_INTERNAL_fc8b67cf_4_k_cu_6281d4fa_97344cuda3std3__45__cpo5beginE)
_ZN39_INTERNAL_fc8b67cf_4_k_cu_6281d4fa_97344cuda3std3__45__cpo5beginE:
	.zero		1
	.type		_ZN39_INTERNAL_fc8b67cf_4_k_cu_6281d4fa_97344cuda3std3__441_GLOBAL__N__fc8b67cf_4_k_cu_6281d4fa_97346ignoreE,@object
	.size		_ZN39_INTERNAL_fc8b67cf_4_k_cu_6281d4fa_97344cuda3std3__441_GLOBAL__N__fc8b67cf_4_k_cu_6281d4fa_97346ignoreE,(_ZN39_INTERNAL_fc8b67cf_4_k_cu_6281d4fa_97344cute7productE - _ZN39_INTERNAL_fc8b67cf_4_k_cu_6281d4fa_97344cuda3std3__441_GLOBAL__N__fc8b67cf_4_k_cu_6281d4fa_97346ignoreE)
_ZN39_INTERNAL_fc8b67cf_4_k_cu_6281d4fa_97344cuda3std3__441_GLOBAL__N__fc8b67cf_4_k_cu_6281d4fa_97346ignoreE:
	.zero		1
	.type		_ZN39_INTERNAL_fc8b67cf_4_k_cu_6281d4fa_97344cute7productE,@object
	.size		_ZN39_INTERNAL_fc8b67cf_4_k_cu_6281d4fa_97344cute7productE,(_ZN39_INTERNAL_fc8b67cf_4_k_cu_6281d4fa_97344cuda3std3__45__cpo3endE - _ZN39_INTERNAL_fc8b67cf_4_k_cu_6281d4fa_97344cute7productE)
_ZN39_INTERNAL_fc8b67cf_4_k_cu_6281d4fa_97344cute7productE:
	.zero		1
	.type		_ZN39_INTERNAL_fc8b67cf_4_k_cu_6281d4fa_97344cuda3std3__45__cpo3endE,@object
	.size		_ZN39_INTERNAL_fc8b67cf_4_k_cu_6281d4fa_97344cuda3std3__45__cpo3endE,(_ZN39_INTERNAL_fc8b67cf_4_k_cu_6281d4fa_97344cuda3std3__419piecewise_constructE - _ZN39_INTERNAL_fc8b67cf_4_k_cu_6281d4fa_97344cuda3std3__45__cpo3endE)
_ZN39_INTERNAL_fc8b67cf_4_k_cu_6281d4fa_97344cuda3std3__45__cpo3endE:
	.zero		1
	.type		_ZN39_INTERNAL_fc8b67cf_4_k_cu_6281d4fa_97344cuda3std3__419piecewise_constructE,@object
	.size		_ZN39_INTERNAL_fc8b67cf_4_k_cu_6281d4fa_97344cuda3std3__419piecewise_constructE,(_ZN39_INTERNAL_fc8b67cf_4_k_cu_6281d4fa_97344cuda3std3__45__cpo4cendE - _ZN39_INTERNAL_fc8b67cf_4_k_cu_6281d4fa_97344cuda3std3__419piecewise_constructE)
_ZN39_INTERNAL_fc8b67cf_4_k_cu_6281d4fa_97344cuda3std3__419piecewise_constructE:
	.zero		1
	.type		_ZN39_INTERNAL_fc8b67cf_4_k_cu_6281d4fa_97344cuda3std3__45__cpo4cendE,@object
	.size		_ZN39_INTERNAL_fc8b67cf_4_k_cu_6281d4fa_97344cuda3std3__45__cpo4cendE,(_ZN39_INTERNAL_fc8b67cf_4_k_cu_6281d4fa_97344cuda3std6ranges3__45__cpo4swapE - _ZN39_INTERNAL_fc8b67cf_4_k_cu_6281d4fa_97344cuda3std3__45__cpo4cendE)
_ZN39_INTERNAL_fc8b67cf_4_k_cu_6281d4fa_97344cuda3std3__45__cpo4cendE:
	.zero		1
	.type		_ZN39_INTERNAL_fc8b67cf_4_k_cu_6281d4fa_97344cuda3std6ranges3__45__cpo4swapE,@object
	.size		_ZN39_INTERNAL_fc8b67cf_4_k_cu_6281d4fa_97344cuda3std6ranges3__45__cpo4swapE,(.L_10 - _ZN39_INTERNAL_fc8b67cf_4_k_cu_6281d4fa_97344cuda3std6ranges3__45__cpo4swapE)
_ZN39_INTERNAL_fc8b67cf_4_k_cu_6281d4fa_97344cuda3std6ranges3__45__cpo4swapE:
	.zero		1
.L_10:


//--------------------- .nv.constant0._ZN7cutlass13device_kernelINS_4gemm6kernel13GemmUniversalIN4cute5tupleIJiiiiEEENS1_10collective13CollectiveMmaINS1_35MainloopSm100TmaUmmaWarpSpecializedILi3ELi2ELi4ENS5_IJNS4_1CILi2EEENSA_ILi1EEESC_EEEEENS5_IJNSA_ILi64EEENSA_ILi48EEENSA_ILi256EEEEEENS_10bfloat16_tENS5_IJlSC_lEEESJ_SK_NS4_8TiledMMAINS4_8MMA_AtomIJNS4_20SM100_MMA_F16BF16_SSISJ_SJ_fLi64ELi48ELNS4_4UMMA5MajorE0ELSP_0ELNSO_7ScaleInE0ELSQ_0EEEEEENS4_6LayoutINS5_IJSC_SC_SC_EEENS5_IJNSA_ILi0EEESV_SV_EEEEENS5_IJNS4_10UnderscoreESY_SY_EEEEENS4_13SM90_TMA_LOADENS4_14ComposedLayoutINS4_7SwizzleILi3ELi4ELi3EEENS4_18smem_ptr_flag_bitsILi16EEENST_INS5_IJNSA_ILi8EEESF_EEENS5_IJSF_SC_EEEEEEEvNS4_8identityENS4_23SM90_TMA_LOAD_MULTICASTES1B_vS1C_EENS_8epilogue10collective18CollectiveEpilogueINS1F_23Sm100TmaWarpSpecializedILi2ELi1ELi24ELb1ELb0EEEJSI_NS5_IJNST_ISF_SC_EENST_ISG_SC_EEEEESJ_SK_SJ_SK_NS1F_6fusion15FusionCallbacksIS1J_NS1N_17LinearCombinationISJ_fSJ_fLNS_15FloatRoundStyleE2EEESI_S1M_JEEENS4_5SM1004TMEM4LOAD26SM100_TMEM_LOAD_16dp256b2xES11_NS12_INS13_ILi1ELi4ELi3EEES16_NST_INS5_IJS17_NSA_ILi16EEEEEENS5_IJS1Y_SC_EEEEEEENS4_17SM75_U32x4_LDSM_NENS4_14SM90_TMA_STOREES22_NS4_17SM90_U32x4_STSM_NENS4_39AutoVectorizingCopyWithAssumedAlignmentILi128EEEEEEvvEEEEvNT_6ParamsE --------------------------
	.section	.nv.constant0._ZN7cutlass13device_kernelINS_4gemm6kernel13GemmUniversalIN4cute5tupleIJiiiiEEENS1_10collective13CollectiveMmaINS1_35MainloopSm100TmaUmmaWarpSpecializedILi3ELi2ELi4ENS5_IJNS4_1CILi2EEENSA_ILi1EEESC_EEEEENS5_IJNSA_ILi64EEENSA_ILi48EEENSA_ILi256EEEEEENS_10bfloat16_tENS5_IJlSC_lEEESJ_SK_NS4_8TiledMMAINS4_8MMA_AtomIJNS4_20SM100_MMA_F16BF16_SSISJ_SJ_fLi64ELi48ELNS4_4UMMA5MajorE0ELSP_0ELNSO_7ScaleInE0ELSQ_0EEEEEENS4_6LayoutINS5_IJSC_SC_SC_EEENS5_IJNSA_ILi0EEESV_SV_EEEEENS5_IJNS4_10UnderscoreESY_SY_EEEEENS4_13SM90_TMA_LOADENS4_14ComposedLayoutINS4_7SwizzleILi3ELi4ELi3EEENS4_18smem_ptr_flag_bitsILi16EEENST_INS5_IJNSA_ILi8EEESF_EEENS5_IJSF_SC_EEEEEEEvNS4_8identityENS4_23SM90_TMA_LOAD_MULTICASTES1B_vS1C_EENS_8epilogue10collective18CollectiveEpilogueINS1F_23Sm100TmaWarpSpecializedILi2ELi1ELi24ELb1ELb0EEEJSI_NS5_IJNST_ISF_SC_EENST_ISG_SC_EEEEESJ_SK_SJ_SK_NS1F_6fusion15FusionCallbacksIS1J_NS1N_17LinearCombinationISJ_fSJ_fLNS_15FloatRoundStyleE2EEESI_S1M_JEEENS4_5SM1004TMEM4LOAD26SM100_TMEM_LOAD_16dp256b2xES11_NS12_INS13_ILi1ELi4ELi3EEES16_NST_INS5_IJS17_NSA_ILi16EEEEEENS5_IJS1Y_SC_EEEEEEENS4_17SM75_U32x4_LDSM_NENS4_14SM90_TMA_STOREES22_NS4_17SM90_U32x4_STSM_NENS4_39AutoVectorizingCopyWithAssumedAlignmentILi128EEEEEEvvEEEEvNT_6ParamsE,"a",@progbits
	.sectionflags	@""
	.align	4
.nv.constant0._ZN7cutlass13device_kernelINS_4gemm6kernel13GemmUniversalIN4cute5tupleIJiiiiEEENS1_10collective13CollectiveMmaINS1_35MainloopSm100TmaUmmaWarpSpecializedILi3ELi2ELi4ENS5_IJNS4_1CILi2EEENSA_ILi1EEESC_EEEEENS5_IJNSA_ILi64EEENSA_ILi48EEENSA_ILi256EEEEEENS_10bfloat16_tENS5_IJlSC_lEEESJ_SK_NS4_8TiledMMAINS4_8MMA_AtomIJNS4_20SM100_MMA_F16BF16_SSISJ_SJ_fLi64ELi48ELNS4_4UMMA5MajorE0ELSP_0ELNSO_7ScaleInE0ELSQ_0EEEEEENS4_6LayoutINS5_IJSC_SC_SC_EEENS5_IJNSA_ILi0EEESV_SV_EEEEENS5_IJNS4_10UnderscoreESY_SY_EEEEENS4_13SM90_TMA_LOADENS4_14ComposedLayoutINS4_7SwizzleILi3ELi4ELi3EEENS4_18smem_ptr_flag_bitsILi16EEENST_INS5_IJNSA_ILi8EEESF_EEENS5_IJSF_SC_EEEEEEEvNS4_8identityENS4_23SM90_TMA_LOAD_MULTICASTES1B_vS1C_EENS_8epilogue10collective18CollectiveEpilogueINS1F_23Sm100TmaWarpSpecializedILi2ELi1ELi24ELb1ELb0EEEJSI_NS5_IJNST_ISF_SC_EENST_ISG_SC_EEEEESJ_SK_SJ_SK_NS1F_6fusion15FusionCallbacksIS1J_NS1N_17LinearCombinationISJ_fSJ_fLNS_15FloatRoundStyleE2EEESI_S1M_JEEENS4_5SM1004TMEM4LOAD26SM100_TMEM_LOAD_16dp256b2xES11_NS12_INS13_ILi1ELi4ELi3EEES16_NST_INS5_IJS17_NSA_ILi16EEEEEENS5_IJS1Y_SC_EEEEEEENS4_17SM75_U32x4_LDSM_NENS4_14SM90_TMA_STOREES22_NS4_17SM90_U32x4_STSM_NENS4_39AutoVectorizingCopyWithAssumedAlignmentILi128EEEEEEvvEEEEvNT_6ParamsE:
	.zero		2944


//--------------------- SYMBOLS --------------------------

	.type		.nv.reservedSmem.offset0,@object
	.size		.nv.reservedSmem.offset0,0x4
	.type		.nv.reservedSmem.cap,@object
	.size		.nv.reservedSmem.cap,0x4
	.type		__assertfail,@function
